	.headerflags	@"EF_CUDA_TEXMODE_UNIFIED EF_CUDA_64BIT_ADDRESS EF_CUDA_ACCELERATORS EF_CUDA_SM90 EF_CUDA_VIRTUAL_SM(EF_CUDA_SM90)"
	.elftype	@"ET_EXEC"


//--------------------- .nv.info                  --------------------------
	.section	.nv.info,"",@"SHT_CUDA_INFO"
	.align	4


	//----- nvinfo : EIATTR_REGCOUNT
	.align		4
        /*0000*/ 	.byte	0x04, 0x2f
        /*0002*/ 	.short	(.L_1 - .L_0)
	.align		4
.L_0:
        /*0004*/ 	.word	index@(triton_red_fused_convolution_native_group_norm_20)
        /*0008*/ 	.word	0x00000027


	//----- nvinfo : EIATTR_MIN_STACK_SIZE
	.align		4
.L_1:
        /*000c*/ 	.byte	0x04, 0x12
        /*000e*/ 	.short	(.L_3 - .L_2)
	.align		4
.L_2:
        /*0010*/ 	.word	index@(triton_red_fused_convolution_native_group_norm_20)
        /*0014*/ 	.word	0x00000000


	//----- nvinfo : EIATTR_FRAME_SIZE
	.align		4
.L_3:
        /*0018*/ 	.byte	0x04, 0x11
        /*001a*/ 	.short	(.L_5 - .L_4)
	.align		4
.L_4:
        /*001c*/ 	.word	index@(triton_red_fused_convolution_native_group_norm_20)
        /*0020*/ 	.word	0x00000000


	//----- nvinfo : EIATTR_MIN_STACK_SIZE
	.align		4
.L_5:
        /*0024*/ 	.byte	0x04, 0x12
        /*0026*/ 	.short	(.L_7 - .L_6)
	.align		4
.L_6:
        /*0028*/ 	.word	index@(triton_red_fused_convolution_native_group_norm_20)
        /*002c*/ 	.word	0x00000000
.L_7:


//--------------------- .nv.info.triton_red_fused_convolution_native_group_norm_20 --------------------------
	.section	.nv.info.triton_red_fused_convolution_native_group_norm_20,"",@"SHT_CUDA_INFO"
	.sectionflags	@""
	.align	4


	//----- nvinfo : EIATTR_CUDA_API_VERSION
	.align		4
        /*0000*/ 	.byte	0x04, 0x37
        /*0002*/ 	.short	(.L_9 - .L_8)
.L_8:
        /*0004*/ 	.word	0x0000007c


	//----- nvinfo : EIATTR_KPARAM_INFO
	.align		4
.L_9:
        /*0008*/ 	.byte	0x04, 0x17
        /*000a*/ 	.short	(.L_11 - .L_10)
.L_10:
        /*000c*/ 	.word	0x00000000
        /*0010*/ 	.short	0x0006
        /*0012*/ 	.short	0x002c
        /*0014*/ 	.byte	0x00, 0xf0, 0x11, 0x00


	//----- nvinfo : EIATTR_KPARAM_INFO
	.align		4
.L_11:
        /*0018*/ 	.byte	0x04, 0x17
        /*001a*/ 	.short	(.L_13 - .L_12)
.L_12:
        /*001c*/ 	.word	0x00000000
        /*0020*/ 	.short	0x0005
        /*0022*/ 	.short	0x0028
        /*0024*/ 	.byte	0x00, 0xf0, 0x11, 0x00


	//----- nvinfo : EIATTR_KPARAM_INFO
	.align		4
.L_13:
        /*0028*/ 	.byte	0x04, 0x17
        /*002a*/ 	.short	(.L_15 - .L_14)
.L_14:
        /*002c*/ 	.word	0x00000000
        /*0030*/ 	.short	0x0004
        /*0032*/ 	.short	0x0020
        /*0034*/ 	.byte	0x00, 0xf4, 0x21, 0x00


	//----- nvinfo : EIATTR_KPARAM_INFO
	.align		4
.L_15:
        /*0038*/ 	.byte	0x04, 0x17
        /*003a*/ 	.short	(.L_17 - .L_16)
.L_16:
        /*003c*/ 	.word	0x00000000
        /*0040*/ 	.short	0x0003
        /*0042*/ 	.short	0x0018
        /*0044*/ 	.byte	0x00, 0xf4, 0x21, 0x00


	//----- nvinfo : EIATTR_KPARAM_INFO
	.align		4
.L_17:
        /*0048*/ 	.byte	0x04, 0x17
        /*004a*/ 	.short	(.L_19 - .L_18)
.L_18:
        /*004c*/ 	.word	0x00000000
        /*0050*/ 	.short	0x0002
        /*0052*/ 	.short	0x0010
        /*0054*/ 	.byte	0x00, 0xf4, 0x21, 0x00


	//----- nvinfo : EIATTR_KPARAM_INFO
	.align		4
.L_19:
        /*0058*/ 	.byte	0x04, 0x17
        /*005a*/ 	.short	(.L_21 - .L_20)
.L_20:
        /*005c*/ 	.word	0x00000000
        /*0060*/ 	.short	0x0001
        /*0062*/ 	.short	0x0008
        /*0064*/ 	.byte	0x00, 0xf4, 0x21, 0x00


	//----- nvinfo : EIATTR_KPARAM_INFO
	.align		4
.L_21:
        /*0068*/ 	.byte	0x04, 0x17
        /*006a*/ 	.short	(.L_23 - .L_22)
.L_22:
        /*006c*/ 	.word	0x00000000
        /*0070*/ 	.short	0x0000
        /*0072*/ 	.short	0x0000
        /*0074*/ 	.byte	0x00, 0xf4, 0x21, 0x00


	//----- nvinfo : EIATTR_SPARSE_MMA_MASK
	.align		4
.L_23:
        /*0078*/ 	.byte	0x03, 0x50
        /*007a*/ 	.short	0x0000


	//----- nvinfo : EIATTR_MAXREG_COUNT
	.align		4
        /*007c*/ 	.byte	0x03, 0x1b
        /*007e*/ 	.short	0x0080


	//----- nvinfo : EIATTR_COOP_GROUP_MASK_REGIDS
	.align		4
        /*0080*/ 	.byte	0x04, 0x29
        /*0082*/ 	.short	(.L_25 - .L_24)


	//   ....[0]....
.L_24:
        /*0084*/ 	.word	0xffffffff


	//   ....[1]....
        /*0088*/ 	.word	0xffffffff


	//   ....[2]....
        /*008c*/ 	.word	0xffffffff


	//   ....[3]....
        /*0090*/ 	.word	0xffffffff


	//   ....[4]....
        /*0094*/ 	.word	0xffffffff


	//   ....[5]....
        /*0098*/ 	.word	0xffffffff


	//   ....[6]....
        /*009c*/ 	.word	0xffffffff


	//   ....[7]....
        /*00a0*/ 	.word	0xffffffff


	//   ....[8]....
        /*00a4*/ 	.word	0xffffffff


	//   ....[9]....
        /*00a8*/ 	.word	0xffffffff


	//   ....[10]....
        /*00ac*/ 	.word	0xffffffff


	//   ....[11]....
        /*00b0*/ 	.word	0xffffffff


	//   ....[12]....
        /*00b4*/ 	.word	0xffffffff


	//   ....[13]....
        /*00b8*/ 	.word	0xffffffff


	//   ....[14]....
        /*00bc*/ 	.word	0xffffffff


	//   ....[15]....
        /*00c0*/ 	.word	0xffffffff


	//   ....[16]....
        /*00c4*/ 	.word	0xffffffff


	//   ....[17]....
        /*00c8*/ 	.word	0xffffffff


	//   ....[18]....
        /*00cc*/ 	.word	0xffffffff


	//   ....[19]....
        /*00d0*/ 	.word	0xffffffff


	//   ....[20]....
        /*00d4*/ 	.word	0xffffffff


	//   ....[21]....
        /*00d8*/ 	.word	0xffffffff


	//----- nvinfo : EIATTR_COOP_GROUP_INSTR_OFFSETS
	.align		4
.L_25:
        /*00dc*/ 	.byte	0x04, 0x28
        /*00de*/ 	.short	(.L_27 - .L_26)


	//   ....[0]....
.L_26:
        /*00e0*/ 	.word	0x00001730


	//   ....[1]....
        /*00e4*/ 	.word	0x000017a0


	//   ....[2]....
        /*00e8*/ 	.word	0x00001880


	//   ....[3]....
        /*00ec*/ 	.word	0x000018c0


	//   ....[4]....
        /*00f0*/ 	.word	0x000019b0


	//   ....[5]....
        /*00f4*/ 	.word	0x000019e0


	//   ....[6]....
        /*00f8*/ 	.word	0x00001b20


	//   ....[7]....
        /*00fc*/ 	.word	0x00001c60


	//   ....[8]....
        /*0100*/ 	.word	0x00001d00


	//   ....[9]....
        /*0104*/ 	.word	0x00001d30


	//   ....[10]....
        /*0108*/ 	.word	0x00001ed0


	//   ....[11]....
        /*010c*/ 	.word	0x00001ee0


	//   ....[12]....
        /*0110*/ 	.word	0x00001f30


	//   ....[13]....
        /*0114*/ 	.word	0x00001f70


	//   ....[14]....
        /*0118*/ 	.word	0x00001fe0


	//   ....[15]....
        /*011c*/ 	.word	0x00002090


	//   ....[16]....
        /*0120*/ 	.word	0x000020d0


	//   ....[17]....
        /*0124*/ 	.word	0x000021b0


	//   ....[18]....
        /*0128*/ 	.word	0x000021e0


	//   ....[19]....
        /*012c*/ 	.word	0x00002220


	//   ....[20]....
        /*0130*/ 	.word	0x00002300


	//   ....[21]....
        /*0134*/ 	.word	0x00002340


	//----- nvinfo : EIATTR_EXIT_INSTR_OFFSETS
	.align		4
.L_27:
        /*0138*/ 	.byte	0x04, 0x1c
        /*013a*/ 	.short	(.L_29 - .L_28)


	//   ....[0]....
.L_28:
        /*013c*/ 	.word	0x00002500


	//   ....[1]....
        /*0140*/ 	.word	0x00002550


	//----- nvinfo : EIATTR_REQNTID
	.align		4
.L_29:
        /*0144*/ 	.byte	0x04, 0x10
        /*0146*/ 	.short	(.L_31 - .L_30)
.L_30:
        /*0148*/ 	.word	0x00000200
        /*014c*/ 	.word	0x00000001
        /*0150*/ 	.word	0x00000001


	//----- nvinfo : EIATTR_CBANK_PARAM_SIZE
	.align		4
.L_31:
        /*0154*/ 	.byte	0x03, 0x19
        /*0156*/ 	.short	0x0030


	//----- nvinfo : EIATTR_PARAM_CBANK
	.align		4
        /*0158*/ 	.byte	0x04, 0x0a
        /*015a*/ 	.short	(.L_33 - .L_32)
	.align		4
.L_32:
        /*015c*/ 	.word	index@(.nv.constant0.triton_red_fused_convolution_native_group_norm_20)
        /*0160*/ 	.short	0x0210
        /*0162*/ 	.short	0x0030


	//----- nvinfo : EIATTR_SW_WAR
	.align		4
.L_33:
        /*0164*/ 	.byte	0x04, 0x36
        /*0166*/ 	.short	(.L_35 - .L_34)
.L_34:
        /*0168*/ 	.word	0x00000008
.L_35:


//--------------------- .nv.callgraph             --------------------------
	.section	.nv.callgraph,"",@"SHT_CUDA_CALLGRAPH"
	.align	4
	.sectionentsize	8
	.align		4
        /*0000*/ 	.word	0x00000000
	.align		4
        /*0004*/ 	.word	0xffffffff
	.align		4
        /*0008*/ 	.word	0x00000000
	.align		4
        /*000c*/ 	.word	0xfffffffe
	.align		4
        /*0010*/ 	.word	0x00000000
	.align		4
        /*0014*/ 	.word	0xfffffffd
	.align		4
        /*0018*/ 	.word	0x00000000
	.align		4
        /*001c*/ 	.word	0xfffffffc


//--------------------- .text.triton_red_fused_convolution_native_group_norm_20 --------------------------
	.section	.text.triton_red_fused_convolution_native_group_norm_20,"ax",@progbits
	.sectionflags	@"SHF_BARRIERS=1"
	.align	128
        .global         triton_red_fused_convolution_native_group_norm_20
        .type           triton_red_fused_convolution_native_group_norm_20,@function
        .size           triton_red_fused_convolution_native_group_norm_20,(.L_x_1 - triton_red_fused_convolution_native_group_norm_20)
        .other          triton_red_fused_convolution_native_group_norm_20,@"STO_CUDA_ENTRY STV_DEFAULT"
triton_red_fused_convolution_native_group_norm_20:
.text.triton_red_fused_convolution_native_group_norm_20:
[----:B------:R-:W0:Y:S01]  /*0000*/  LDC R1, c[0x0][0x28] ;  /* 0x00000a00ff017b82 */ /* 0x000e220000000800 */
[----:B------:R-:W1:Y:S07]  /*0010*/  S2R R2, SR_TID.X ;  /* 0x0000000000027919 */ /* 0x000e6e0000002100 */
[----:B------:R-:W2:Y:S01]  /*0020*/  LDC.64 R6, c[0x0][0x210] ;  /* 0x00008400ff067b82 */ /* 0x000ea20000000a00 */
[----:B------:R-:W-:Y:S01]  /*0030*/  CS2R R10, SRZ ;  /* 0x00000000000a7805 */ /* 0x000fe2000001ff00 */
[----:B------:R-:W-:Y:S01]  /*0040*/  ULDC.64 UR6, c[0x0][0x208] ;  /* 0x0000820000067ab9 */ /* 0x000fe20000000a00 */
[----:B------:R-:W3:Y:S05]  /*0050*/  S2R R0, SR_CTAID.X ;  /* 0x0000000000007919 */ /* 0x000eea0000002500 */
[----:B------:R-:W4:Y:S08]  /*0060*/  S2UR UR5, SR_CgaCtaId ;  /* 0x00000000000579c3 */ /* 0x000f300000008800 */
[----:B------:R-:W5:Y:S01]  /*0070*/  LDC.64 R16, c[0x0][0x218] ;  /* 0x00008600ff107b82 */ /* 0x000f620000000a00 */
[----:B-1----:R-:W-:-:S04]  /*0080*/  SHF.L.U32 R22, R2, 0x2, RZ ;  /* 0x0000000202167819 */ /* 0x002fc800000006ff */
[----:B------:R-:W-:Y:S02]  /*0090*/  LOP3.LUT R12, R22, 0x7fc, RZ, 0xc0, !PT ;  /* 0x000007fc160c7812 */ /* 0x000fe400078ec0ff */
[C---:B---3--:R-:W-:Y:S02]  /*00a0*/  ISETP.GE.AND P0, PT, R0.reuse, 0x40, PT ;  /* 0x000000400000780c */ /* 0x048fe40003f06270 */
[----:B------:R-:W-:-:S05]  /*00b0*/  LEA R9, R0, R12, 0xd ;  /* 0x0000000c00097211 */ /* 0x000fca00078e68ff */
[----:B--2---:R-:W-:Y:S01]  /*00c0*/  IMAD.WIDE R6, R9, 0x4, R6 ;  /* 0x0000000409067825 */ /* 0x004fe200078e0206 */
[----:B------:R-:W-:-:S06]  /*00d0*/  CS2R R8, SRZ ;  /* 0x0000000000087805 */ /* 0x000fcc000001ff00 */
[----:B------:R-:W2:Y:S01]  /*00e0*/  @!P0 LDG.E.EF.128 R8, desc[UR6][R6.64] ;  /* 0x0000000606088981 */ /* 0x000ea2000c0e1d00 */
[----:B------:R-:W-:Y:S01]  /*00f0*/  UMOV UR4, 0x400 ;  /* 0x0000040000047882 */ /* 0x000fe20000000000 */
[----:B------:R-:W-:Y:S01]  /*0100*/  SHF.R.S32.HI R13, RZ, 0x1f, R0 ;  /* 0x0000001fff0d7819 */ /* 0x000fe20000011400 */
[----:B----4-:R-:W-:Y:S01]  /*0110*/  UPRMT UR4, UR5, 0x654, UR4 ;  /* 0x0000065405047896 */ /* 0x010fe20008000004 */
[----:B------:R-:W-:Y:S02]  /*0120*/  MOV R15, RZ ;  /* 0x000000ff000f7202 */ /* 0x000fe40000000f00 */
[----:B------:R-:W-:-:S03]  /*0130*/  LEA.HI R13, R13, R0, RZ, 0x4 ;  /* 0x000000000d0d7211 */ /* 0x000fc600078f20ff */
[----:B------:R-:W-:Y:S02]  /*0140*/  LEA R23, R12, UR4, 0x3 ;  /* 0x000000040c177c11 */ /* 0x000fe4000f8e18ff */
[----:B------:R-:W-:-:S04]  /*0150*/  LOP3.LUT R13, R13, 0xffffff0, RZ, 0xc0, !PT ;  /* 0x0ffffff00d0d7812 */ /* 0x000fc800078ec0ff */
[----:B------:R-:W-:-:S04]  /*0160*/  IADD3 R13, -R13, R0, RZ ;  /* 0x000000000d0d7210 */ /* 0x000fc80007ffe1ff */
[----:B------:R-:W-:-:S05]  /*0170*/  SHF.L.U32 R13, R13, 0x4, RZ ;  /* 0x000000040d0d7819 */ /* 0x000fca00000006ff */
[----:B-----5:R-:W-:Y:S01]  /*0180*/  IMAD.WIDE R16, R13, 0x4, R16 ;  /* 0x000000040d107825 */ /* 0x020fe200078e0210 */
[----:B------:R-:W-:Y:S01]  /*0190*/  BAR.SYNC.DEFER_BLOCKING 0x0 ;  /* 0x0000000000007b1d */ /* 0x000fe20000010000 */
[----:B------:R-:W-:Y:S01]  /*01a0*/  HFMA2.MMA R13, -RZ, RZ, 0, 0 ;  /* 0x00000000ff0d7435 */ /* 0x000fe200000001ff */
[----:B--2---:R-:W-:Y:S02]  /*01b0*/  SEL R8, R8, RZ, !P0 ;  /* 0x000000ff08087207 */ /* 0x004fe40004000000 */
[----:B------:R-:W-:Y:S01]  /*01c0*/  SEL R14, R9, RZ, !P0 ;  /* 0x000000ff090e7207 */ /* 0x000fe20004000000 */
[----:B------:R-:W-:Y:S01]  /*01d0*/  HFMA2.MMA R9, -RZ, RZ, 0, 0 ;  /* 0x00000000ff097435 */ /* 0x000fe200000001ff */
[----:B------:R-:W-:Y:S01]  /*01e0*/  SEL R10, R10, RZ, !P0 ;  /* 0x000000ff0a0a7207 */ /* 0x000fe20004000000 */
[----:B------:R-:W-:Y:S01]  /*01f0*/  STS [R23], R8 ;  /* 0x0000000817007388 */ /* 0x000fe20000000800 */
[----:B------:R-:W-:Y:S02]  /*0200*/  SEL R18, R11, RZ, !P0 ;  /* 0x000000ff0b127207 */ /* 0x000fe40004000000 */
[----:B------:R-:W-:Y:S01]  /*0210*/  MOV R11, RZ ;  /* 0x000000ff000b7202 */ /* 0x000fe20000000f00 */
[----:B------:R-:W-:Y:S04]  /*0220*/  STS [R23+0x8], R14 ;  /* 0x0000080e17007388 */ /* 0x000fe80000000800 */
[----:B------:R1:W-:Y:S04]  /*0230*/  STS [R23+0x10], R10 ;  /* 0x0000100a17007388 */ /* 0x0003e80000000800 */
[----:B------:R-:W-:Y:S01]  /*0240*/  STS [R23+0x18], R18 ;  /* 0x0000181217007388 */ /* 0x000fe20000000800 */
[----:B------:R-:W-:Y:S06]  /*0250*/  BAR.SYNC.DEFER_BLOCKING 0x0 ;  /* 0x0000000000007b1d */ /* 0x000fec0000010000 */
[----:B------:R-:W1:Y:S04]  /*0260*/  @!P0 LDG.E.EL R9, desc[UR6][R16.64] ;  /* 0x0000000610098981 */ /* 0x000e68000c2e1900 */
[----:B------:R-:W2:Y:S04]  /*0270*/  @!P0 LDG.E.EL R11, desc[UR6][R16.64+0x4] ;  /* 0x00000406100b8981 */ /* 0x000ea8000c2e1900 */
[----:B------:R-:W3:Y:S04]  /*0280*/  @!P0 LDG.E.EL R13, desc[UR6][R16.64+0x8] ;  /* 0x00000806100d8981 */ /* 0x000ee8000c2e1900 */
[----:B------:R-:W4:Y:S01]  /*0290*/  @!P0 LDG.E.EL R15, desc[UR6][R16.64+0xc] ;  /* 0x00000c06100f8981 */ /* 0x000f22000c2e1900 */
[----:B------:R-:W-:-:S04]  /*02a0*/  LOP3.LUT R2, R2, 0x1ff, RZ, 0xc0, !PT ;  /* 0x000001ff02027812 */ /* 0x000fc800078ec0ff */
[----:B------:R-:W-:-:S05]  /*02b0*/  LEA R29, R2, UR4, 0x3 ;  /* 0x00000004021d7c11 */ /* 0x000fca000f8e18ff */
[----:B------:R-:W5:Y:S01]  /*02c0*/  LDS R21, [R29] ;  /* 0x000000001d157984 */ /* 0x000f620000000800 */
[----:B------:R-:W-:-:S03]  /*02d0*/  IMAD R24, R2, -0x4, R29 ;  /* 0xfffffffc02187824 */ /* 0x000fc600078e021d */
[----:B------:R-:W1:Y:S04]  /*02e0*/  LDS R20, [R29+0x1000] ;  /* 0x001000001d147984 */ /* 0x000e680000000800 */
[----:B------:R-:W1:Y:S04]  /*02f0*/  LDS R18, [R29+0x2000] ;  /* 0x002000001d127984 */ /* 0x000e680000000800 */
[----:B------:R-:W1:Y:S01]  /*0300*/  LDS R8, [R29+0x3000] ;  /* 0x003000001d087984 */ /* 0x000e620000000800 */
[----:B------:R-:W-:Y:S01]  /*0310*/  BAR.SYNC.DEFER_BLOCKING 0x0 ;  /* 0x0000000000007b1d */ /* 0x000fe20000010000 */
[----:B-1----:R-:W-:-:S02]  /*0320*/  SEL R10, R9, RZ, !P0 ;  /* 0x000000ff090a7207 */ /* 0x002fc40004000000 */
[----:B------:R-:W-:Y:S02]  /*0330*/  MOV R9, RZ ;  /* 0x000000ff00097202 */ /* 0x000fe40000000f00 */
[----:B--2---:R-:W-:Y:S01]  /*0340*/  SEL R11, R11, RZ, !P0 ;  /* 0x000000ff0b0b7207 */ /* 0x004fe20004000000 */
[----:B-----5:R-:W-:Y:S01]  /*0350*/  FADD R21, R21, R10 ;  /* 0x0000000a15157221 */ /* 0x020fe20000000000 */
[----:B------:R-:W-:Y:S01]  /*0360*/  HFMA2.MMA R10, -RZ, RZ, 0, 0 ;  /* 0x00000000ff0a7435 */ /* 0x000fe200000001ff */
[----:B---3--:R-:W-:Y:S02]  /*0370*/  SEL R13, R13, RZ, !P0 ;  /* 0x000000ff0d0d7207 */ /* 0x008fe40004000000 */
[----:B0-----:R-:W-:Y:S01]  /*0380*/  FADD R20, R20, R11 ;  /* 0x0000000b14147221 */ /* 0x001fe20000000000 */
[----:B------:R-:W-:Y:S01]  /*0390*/  STS [R24], R21 ;  /* 0x0000001518007388 */ /* 0x000fe20000000800 */
[----:B------:R-:W-:Y:S02]  /*03a0*/  MOV R11, RZ ;  /* 0x000000ff000b7202 */ /* 0x000fe40000000f00 */
[----:B----4-:R-:W-:Y:S01]  /*03b0*/  SEL R15, R15, RZ, !P0 ;  /* 0x000000ff0f0f7207 */ /* 0x010fe20004000000 */
[----:B------:R-:W-:Y:S01]  /*03c0*/  FADD R18, R18, R13 ;  /* 0x0000000d12127221 */ /* 0x000fe20000000000 */
[----:B------:R-:W-:Y:S03]  /*03d0*/  STS [R24+0x800], R20 ;  /* 0x0008001418007388 */ /* 0x000fe60000000800 */
[----:B------:R-:W-:Y:S01]  /*03e0*/  FADD R19, R15, R8 ;  /* 0x000000080f137221 */ /* 0x000fe20000000000 */
[----:B------:R-:W-:Y:S01]  /*03f0*/  STS [R24+0x1000], R18 ;  /* 0x0010001218007388 */ /* 0x000fe20000000800 */
[----:B------:R-:W-:-:S03]  /*0400*/  HFMA2.MMA R8, -RZ, RZ, 0, 0 ;  /* 0x00000000ff087435 */ /* 0x000fc600000001ff */
[----:B------:R-:W-:Y:S01]  /*0410*/  STS [R24+0x1800], R19 ;  /* 0x0018001318007388 */ /* 0x000fe20000000800 */
[----:B------:R-:W-:Y:S06]  /*0420*/  BAR.SYNC.DEFER_BLOCKING 0x0 ;  /* 0x0000000000007b1d */ /* 0x000fec0000010000 */
[----:B------:R-:W2:Y:S01]  /*0430*/  @!P0 LDG.E.EF.128 R8, desc[UR6][R6.64+0x2000] ;  /* 0x0020000606088981 */ /* 0x000ea2000c0e1d00 */
[----:B------:R-:W-:-:S06]  /*0440*/  IMAD R12, R12, -0x4, R23 ;  /* 0xfffffffc0c0c7824 */ /* 0x000fcc00078e0217 */
[----:B------:R-:W0:Y:S04]  /*0450*/  LDS.128 R12, [R12] ;  /* 0x000000000c0c7984 */ /* 0x000e280000000c00 */
[----:B0-----:R0:W-:Y:S02]  /*0460*/  @!P0 STG.E.128 desc[UR6][R6.64], R12 ;  /* 0x0000000c06008986 */ /* 0x0011e4000c101d06 */
[----:B0-----:R-:W-:Y:S01]  /*0470*/  HFMA2.MMA R12, -RZ, RZ, 0, 0 ;  /* 0x00000000ff0c7435 */ /* 0x001fe200000001ff */
[----:B------:R-:W-:Y:S01]  /*0480*/  BAR.SYNC.DEFER_BLOCKING 0x0 ;  /* 0x0000000000007b1d */ /* 0x000fe20000010000 */
[----:B------:R-:W-:Y:S02]  /*0490*/  MOV R13, RZ ;  /* 0x000000ff000d7202 */ /* 0x000fe40000000f00 */
[----:B--2---:R-:W-:-:S02]  /*04a0*/  SEL R8, R8, RZ, !P0 ;  /* 0x000000ff08087207 */ /* 0x004fc40004000000 */
        /* <DEDUP_REMOVED lines=10> */
[----:B------:R-:W2:Y:S04]  /*0550*/  @!P0 LDG.E.EL R9, desc[UR6][R16.64+0x10] ;  /* 0x0000100610098981 */ /* 0x000ea8000c2e1900 */
[----:B------:R-:W0:Y:S04]  /*0560*/  @!P0 LDG.E.EL R11, desc[UR6][R16.64+0x14] ;  /* 0x00001406100b8981 */ /* 0x000e28000c2e1900 */
[----:B------:R-:W3:Y:S04]  /*0570*/  @!P0 LDG.E.EL R12, desc[UR6][R16.64+0x18] ;  /* 0x00001806100c8981 */ /* 0x000ee8000c2e1900 */
[----:B------:R-:W4:Y:S04]  /*0580*/  @!P0 LDG.E.EL R13, desc[UR6][R16.64+0x1c] ;  /* 0x00001c06100d8981 */ /* 0x000f28000c2e1900 */
[----:B------:R-:W1:Y:S04]  /*0590*/  LDS R26, [R29] ;  /* 0x000000001d1a7984 */ /* 0x000e680000000800 */
[----:B------:R-:W5:Y:S04]  /*05a0*/  LDS R27, [R29+0x1000] ;  /* 0x001000001d1b7984 */ /* 0x000f680000000800 */
[----:B------:R-:W0:Y:S04]  /*05b0*/  LDS R24, [R29+0x2000] ;  /* 0x002000001d187984 */ /* 0x000e280000000800 */
[----:B------:R-:W0:Y:S01]  /*05c0*/  LDS R25, [R29+0x3000] ;  /* 0x003000001d197984 */ /* 0x000e220000000800 */
[----:B------:R-:W-:Y:S01]  /*05d0*/  BAR.SYNC.DEFER_BLOCKING 0x0 ;  /* 0x0000000000007b1d */ /* 0x000fe20000010000 */
[----:B------:R-:W-:-:S02]  /*05e0*/  LOP3.LUT R22, R22, 0x7fc, RZ, 0xc0, !PT ;  /* 0x000007fc16167812 */ /* 0x000fc400078ec0ff */
[----:B--2---:R-:W-:Y:S02]  /*05f0*/  SEL R9, R9, RZ, !P0 ;  /* 0x000000ff09097207 */ /* 0x004fe40004000000 */
[----:B0-----:R-:W-:-:S03]  /*0600*/  SEL R10, R11, RZ, !P0 ;  /* 0x000000ff0b0a7207 */ /* 0x001fc60004000000 */
[----:B-1----:R-:W-:Y:S01]  /*0610*/  FADD R26, R26, R9 ;  /* 0x000000091a1a7221 */ /* 0x002fe20000000000 */
[----:B------:R-:W-:Y:S02]  /*0620*/  LEA R9, R2, UR4, 0x3 ;  /* 0x0000000402097c11 */ /* 0x000fe4000f8e18ff */
[----:B---3--:R-:W-:Y:S01]  /*0630*/  SEL R11, R12, RZ, !P0 ;  /* 0x000000ff0c0b7207 */ /* 0x008fe20004000000 */
[----:B-----5:R-:W-:Y:S01]  /*0640*/  FADD R27, R27, R10 ;  /* 0x0000000a1b1b7221 */ /* 0x020fe20000000000 */
[----:B------:R-:W-:Y:S01]  /*0650*/  HFMA2.MMA R10, -RZ, RZ, 0, 0 ;  /* 0x00000000ff0a7435 */ /* 0x000fe200000001ff */
[----:B------:R-:W-:Y:S01]  /*0660*/  IMAD R28, R2, -0x4, R9 ;  /* 0xfffffffc021c7824 */ /* 0x000fe200078e0209 */
[----:B----4-:R-:W-:Y:S01]  /*0670*/  SEL R8, R13, RZ, !P0 ;  /* 0x000000ff0d087207 */ /* 0x010fe20004000000 */
[----:B------:R-:W-:Y:S01]  /*0680*/  FADD R24, R24, R11 ;  /* 0x0000000b18187221 */ /* 0x000fe20000000000 */
[----:B------:R-:W-:Y:S02]  /*0690*/  MOV R9, RZ ;  /* 0x000000ff00097202 */ /* 0x000fe40000000f00 */
[----:B------:R-:W-:Y:S01]  /*06a0*/  STS [R28], R26 ;  /* 0x0000001a1c007388 */ /* 0x000fe20000000800 */
[----:B------:R-:W-:Y:S01]  /*06b0*/  FADD R25, R25, R8 ;  /* 0x0000000819197221 */ /* 0x000fe20000000000 */
[----:B------:R-:W-:Y:S01]  /*06c0*/  HFMA2.MMA R8, -RZ, RZ, 0, 0 ;  /* 0x00000000ff087435 */ /* 0x000fe200000001ff */
[----:B------:R-:W-:Y:S01]  /*06d0*/  MOV R11, RZ ;  /* 0x000000ff000b7202 */ /* 0x000fe20000000f00 */
[----:B------:R-:W-:Y:S04]  /*06e0*/  STS [R28+0x800], R27 ;  /* 0x0008001b1c007388 */ /* 0x000fe80000000800 */
[----:B------:R-:W-:Y:S04]  /*06f0*/  STS [R28+0x1000], R24 ;  /* 0x001000181c007388 */ /* 0x000fe80000000800 */
[----:B------:R0:W-:Y:S01]  /*0700*/  STS [R28+0x1800], R25 ;  /* 0x001800191c007388 */ /* 0x0001e20000000800 */
[----:B------:R-:W-:Y:S06]  /*0710*/  BAR.SYNC.DEFER_BLOCKING 0x0 ;  /* 0x0000000000007b1d */ /* 0x000fec0000010000 */
[----:B------:R-:W2:Y:S01]  /*0720*/  @!P0 LDG.E.EF.128 R8, desc[UR6][R6.64+0x4000] ;  /* 0x0040000606088981 */ /* 0x000ea2000c0e1d00 */
[----:B------:R-:W-:Y:S01]  /*0730*/  LEA R23, R22, UR4, 0x3 ;  /* 0x0000000416177c11 */ /* 0x000fe2000f8e18ff */
[----:B0-----:R-:W-:-:S04]  /*0740*/  HFMA2.MMA R28, -RZ, RZ, 0, 0 ;  /* 0x00000000ff1c7435 */ /* 0x001fc800000001ff */
[----:B------:R-:W-:-:S06]  /*0750*/  IMAD R12, R22, -0x4, R23 ;  /* 0xfffffffc160c7824 */ /* 0x000fcc00078e0217 */
[----:B------:R-:W0:Y:S04]  /*0760*/  LDS.128 R12, [R12] ;  /* 0x000000000c0c7984 */ /* 0x000e280000000c00 */
[----:B0-----:R0:W-:Y:S01]  /*0770*/  @!P0 STG.E.128 desc[UR6][R6.64+0x2000], R12 ;  /* 0x0020000c06008986 */ /* 0x0011e2000c101d06 */
[----:B------:R-:W-:Y:S01]  /*0780*/  BAR.SYNC.DEFER_BLOCKING 0x0 ;  /* 0x0000000000007b1d */ /* 0x000fe20000010000 */
[----:B--2---:R-:W-:Y:S02]  /*0790*/  SEL R8, R8, RZ, !P0 ;  /* 0x000000ff08087207 */ /* 0x004fe40004000000 */
[----:B------:R-:W-:Y:S02]  /*07a0*/  SEL R30, R9, RZ, !P0 ;  /* 0x000000ff091e7207 */ /* 0x000fe40004000000 */
[----:B------:R-:W-:Y:S01]  /*07b0*/  SEL R32, R10, RZ, !P0 ;  /* 0x000000ff0a207207 */ /* 0x000fe20004000000 */
[----:B------:R-:W-:Y:S01]  /*07c0*/  STS [R23], R8 ;  /* 0x0000000817007388 */ /* 0x000fe20000000800 */
[----:B------:R-:W-:-:S03]  /*07d0*/  SEL R34, R11, RZ, !P0 ;  /* 0x000000ff0b227207 */ /* 0x000fc60004000000 */
[----:B------:R-:W-:Y:S04]  /*07e0*/  STS [R23+0x8], R30 ;  /* 0x0000081e17007388 */ /* 0x000fe80000000800 */
[----:B------:R-:W-:Y:S04]  /*07f0*/  STS [R23+0x10], R32 ;  /* 0x0000102017007388 */ /* 0x000fe80000000800 */
[----:B------:R1:W-:Y:S01]  /*0800*/  STS [R23+0x18], R34 ;  /* 0x0000182217007388 */ /* 0x0003e20000000800 */
[----:B------:R-:W-:Y:S06]  /*0810*/  BAR.SYNC.DEFER_BLOCKING 0x0 ;  /* 0x0000000000007b1d */ /* 0x000fec0000010000 */
[----:B------:R-:W2:Y:S01]  /*0820*/  @!P0 LDG.E.EL R28, desc[UR6][R16.64+0x20] ;  /* 0x00002006101c8981 */ /* 0x000ea2000c2e1900 */
[----:B------:R-:W-:-:S06]  /*0830*/  MOV R10, RZ ;  /* 0x000000ff000a7202 */ /* 0x000fcc0000000f00 */
[----:B------:R-:W3:Y:S01]  /*0840*/  @!P0 LDG.E.EL R10, desc[UR6][R16.64+0x24] ;  /* 0x00002406100a8981 */ /* 0x000ee2000c2e1900 */
[----:B------:R-:W-:Y:S02]  /*0850*/  ISETP.LT.AND P1, PT, R0, 0x40, PT ;  /* 0x000000400000780c */ /* 0x000fe40003f21270 */
[----:B------:R-:W-:Y:S02]  /*0860*/  FSEL R21, R21, RZ, !P0 ;  /* 0x000000ff15157208 */ /* 0x000fe40004000000 */
[----:B------:R-:W-:Y:S02]  /*0870*/  SEL R22, RZ, 0x3f800000, !P1 ;  /* 0x3f800000ff167807 */ /* 0x000fe40004800000 */
[----:B------:R-:W-:Y:S01]  /*0880*/  FSEL R20, R20, RZ, !P0 ;  /* 0x000000ff14147208 */ /* 0x000fe20004000000 */
[----:B0-----:R-:W-:Y:S01]  /*0890*/  FADD R14, -R21, R26 ;  /* 0x0000001a150e7221 */ /* 0x001fe20000000100 */
[----:B-1----:R-:W-:Y:S01]  /*08a0*/  FSEL R23, R18, RZ, !P0 ;  /* 0x000000ff12177208 */ /* 0x002fe20004000000 */
[----:B------:R-:W-:Y:S01]  /*08b0*/  FADD R8, R22, 1 ;  /* 0x3f80000016087421 */ /* 0x000fe20000000000 */
[----:B------:R-:W-:-:S02]  /*08c0*/  LEA R9, R2, UR4, 0x3 ;  /* 0x0000000402097c11 */ /* 0x000fc4000f8e18ff */
[----:B------:R-:W-:Y:S01]  /*08d0*/  FSEL R30, R19, RZ, !P0 ;  /* 0x000000ff131e7208 */ /* 0x000fe20004000000 */
[----:B------:R-:W0:Y:S01]  /*08e0*/  MUFU.RCP R11, R8 ;  /* 0x00000008000b7308 */ /* 0x000e220000001000 */
[----:B------:R-:W-:Y:S01]  /*08f0*/  @!P0 MOV R22, R8 ;  /* 0x0000000800168202 */ /* 0x000fe20000000f00 */
[----:B------:R-:W1:Y:S04]  /*0900*/  LDS R12, [R9] ;  /* 0x00000000090c7984 */ /* 0x000e680000000800 */
[----:B------:R-:W-:Y:S04]  /*0910*/  LDS R32, [R9+0x2000] ;  /* 0x0020000009207984 */ /* 0x000fe80000000800 */
[----:B------:R-:W-:Y:S01]  /*0920*/  LDS R31, [R9+0x3000] ;  /* 0x00300000091f7984 */ /* 0x000fe20000000800 */
[----:B0-----:R-:W-:-:S04]  /*0930*/  FFMA R13, R14, R11, R21 ;  /* 0x0000000b0e0d7223 */ /* 0x001fc80000000015 */
[----:B------:R-:W-:Y:S01]  /*0940*/  FADD R15, R26, -R13 ;  /* 0x8000000d1a0f7221 */ /* 0x000fe20000000000 */
[----:B------:R-:W-:Y:S01]  /*0950*/  @!P0 MOV R21, R13 ;  /* 0x0000000d00158202 */ /* 0x000fe20000000f00 */
[----:B------:R-:W-:Y:S02]  /*0960*/  FADD R13, -R20, R27 ;  /* 0x0000001b140d7221 */ /* 0x000fe40000000100 */
[----:B------:R-:W-:Y:S02]  /*0970*/  FFMA R14, R14, R15, RZ ;  /* 0x0000000f0e0e7223 */ /* 0x000fe400000000ff */
[----:B------:R-:W-:-:S04]  /*0980*/  FFMA R8, R13, R11, R20 ;  /* 0x0000000b0d087223 */ /* 0x000fc80000000014 */
[----:B------:R-:W-:Y:S01]  /*0990*/  FADD R18, R27, -R8 ;  /* 0x800000081b127221 */ /* 0x000fe20000000000 */
[----:B------:R-:W-:Y:S01]  /*09a0*/  @!P0 MOV R20, R8 ;  /* 0x0000000800148202 */ /* 0x000fe20000000f00 */
[----:B------:R-:W-:Y:S02]  /*09b0*/  FADD R8, -R23, R24 ;  /* 0x0000001817087221 */ /* 0x000fe40000000100 */
[----:B------:R-:W-:Y:S01]  /*09c0*/  FFMA R13, R13, R18, RZ ;  /* 0x000000120d0d7223 */ /* 0x000fe200000000ff */
[----:B------:R-:W-:Y:S01]  /*09d0*/  FADD R18, R22, 1 ;  /* 0x3f80000016127421 */ /* 0x000fe20000000000 */
[----:B------:R-:W-:-:S04]  /*09e0*/  FFMA R15, R8, R11, R23 ;  /* 0x0000000b080f7223 */ /* 0x000fc80000000017 */
[----:B------:R-:W-:Y:S01]  /*09f0*/  FADD R27, R24, -R15 ;  /* 0x8000000f181b7221 */ /* 0x000fe20000000000 */
[----:B------:R-:W-:Y:S01]  /*0a00*/  @!P0 MOV R23, R15 ;  /* 0x0000000f00178202 */ /* 0x000fe20000000f00 */
[C---:B------:R-:W-:Y:S01]  /*0a10*/  FMUL R15, R18.reuse, 0.25 ;  /* 0x3e800000120f7820 */ /* 0x040fe20000400000 */
[----:B------:R-:W-:Y:S01]  /*0a20*/  FSETP.GT.AND P1, PT, |R18|, 8.50705917302346158658e+37, PT ;  /* 0x7e8000001200780b */ /* 0x000fe20003f24200 */
[----:B------:R-:W-:Y:S01]  /*0a30*/  FFMA R8, R8, R27, RZ ;  /* 0x0000001b08087223 */ /* 0x000fe200000000ff */
[----:B------:R-:W-:Y:S01]  /*0a40*/  FSETP.GEU.AND P2, PT, |R18|, 1.175494350822287508e-38, PT ;  /* 0x008000001200780b */ /* 0x000fe20003f4e200 */
[----:B------:R-:W-:-:S04]  /*0a50*/  FADD R27, -R30, R25 ;  /* 0x000000191e1b7221 */ /* 0x000fc80000000100 */
[----:B------:R-:W-:-:S04]  /*0a60*/  FFMA R24, R27, R11, R30 ;  /* 0x0000000b1b187223 */ /* 0x000fc8000000001e */
[----:B------:R-:W-:Y:S01]  /*0a70*/  FADD R26, R25, -R24 ;  /* 0x80000018191a7221 */ /* 0x000fe20000000000 */
[----:B------:R-:W-:-:S03]  /*0a80*/  @!P0 MOV R30, R24 ;  /* 0x00000018001e8202 */ /* 0x000fc60000000f00 */
[----:B------:R-:W-:Y:S01]  /*0a90*/  FFMA R26, R27, R26, RZ ;  /* 0x0000001a1b1a7223 */ /* 0x000fe200000000ff */
[----:B--2---:R-:W-:Y:S02]  /*0aa0*/  SEL R19, R28, RZ, !P0 ;  /* 0x000000ff1c137207 */ /* 0x004fe40004000000 */
[----:B------:R-:W-:Y:S02]  /*0ab0*/  FSEL R28, R15, R18, P1 ;  /* 0x000000120f1c7208 */ /* 0x000fe40000800000 */
[----:B------:R-:W0:Y:S01]  /*0ac0*/  LDS R15, [R9+0x1000] ;  /* 0x00100000090f7984 */ /* 0x000e220000000800 */
[----:B-1----:R-:W-:Y:S01]  /*0ad0*/  FADD R12, R12, R19 ;  /* 0x000000130c0c7221 */ /* 0x002fe20000000000 */
[----:B------:R-:W-:Y:S01]  /*0ae0*/  FSEL R19, R14, RZ, !P0 ;  /* 0x000000ff0e137208 */ /* 0x000fe20004000000 */
[----:B------:R-:W-:Y:S01]  /*0af0*/  @!P2 FMUL R28, R28, 16777216 ;  /* 0x4b8000001c1ca820 */ /* 0x000fe20000400000 */
[----:B---3--:R-:W-:Y:S01]  /*0b00*/  SEL R10, R10, RZ, !P0 ;  /* 0x000000ff0a0a7207 */ /* 0x008fe20004000000 */
[----:B------:R-:W-:-:S04]  /*0b10*/  FADD R24, -R21, R12 ;  /* 0x0000000c15187221 */ /* 0x000fc80000000100 */
[----:B------:R-:W1:Y:S01]  /*0b20*/  MUFU.RCP R28, R28 ;  /* 0x0000001c001c7308 */ /* 0x000e620000001000 */
[----:B------:R-:W-:-:S05]  /*0b30*/  FMUL R11, R24, 0.25 ;  /* 0x3e800000180b7820 */ /* 0x000fca0000400000 */
[----:B------:R-:W-:-:S05]  /*0b40*/  FSEL R11, R11, R24, P1 ;  /* 0x000000180b0b7208 */ /* 0x000fca0000800000 */
[----:B------:R-:W-:-:S04]  /*0b50*/  @!P2 FMUL R11, R11, 16777216 ;  /* 0x4b8000000b0ba820 */ /* 0x000fc80000400000 */
[----:B-1----:R-:W-:-:S04]  /*0b60*/  FFMA R11, R28, R11, R21 ;  /* 0x0000000b1c0b7223 */ /* 0x002fc80000000015 */
[----:B------:R-:W-:Y:S01]  /*0b70*/  FADD R14, R12, -R11 ;  /* 0x8000000b0c0e7221 */ /* 0x000fe20000000000 */
[----:B------:R-:W-:-:S03]  /*0b80*/  @!P0 MOV R21, R11 ;  /* 0x0000000b00158202 */ /* 0x000fc60000000f00 */
[----:B------:R-:W-:Y:S01]  /*0b90*/  @!P0 FFMA R19, R24, R14, R19 ;  /* 0x0000000e18138223 */ /* 0x000fe20000000013 */
[----:B------:R-:W-:Y:S01]  /*0ba0*/  FSEL R24, R13, RZ, !P0 ;  /* 0x000000ff0d187208 */ /* 0x000fe20004000000 */
[----:B0-----:R-:W-:-:S04]  /*0bb0*/  FADD R15, R15, R10 ;  /* 0x0000000a0f0f7221 */ /* 0x001fc80000000000 */
[----:B------:R-:W-:-:S04]  /*0bc0*/  FADD R25, -R20, R15 ;  /* 0x0000000f14197221 */ /* 0x000fc80000000100 */
[----:B------:R-:W-:-:S05]  /*0bd0*/  FMUL R10, R25, 0.25 ;  /* 0x3e800000190a7820 */ /* 0x000fca0000400000 */
[----:B------:R-:W-:-:S05]  /*0be0*/  FSEL R27, R10, R25, P1 ;  /* 0x000000190a1b7208 */ /* 0x000fca0000800000 */
[----:B------:R-:W-:-:S04]  /*0bf0*/  @!P2 FMUL R27, R27, 16777216 ;  /* 0x4b8000001b1ba820 */ /* 0x000fc80000400000 */
[----:B------:R-:W-:-:S04]  /*0c00*/  FFMA R14, R28, R27, R20 ;  /* 0x0000001b1c0e7223 */ /* 0x000fc80000000014 */
[----:B------:R-:W-:-:S04]  /*0c10*/  FADD R10, R15, -R14 ;  /* 0x8000000e0f0a7221 */ /* 0x000fc80000000000 */
[----:B------:R-:W-:Y:S01]  /*0c20*/  @!P0 FFMA R24, R25, R10, R24 ;  /* 0x0000000a19188223 */ /* 0x000fe20000000018 */
[----:B------:R-:W-:-:S06]  /*0c30*/  CS2R R10, SRZ ;  /* 0x00000000000a7805 */ /* 0x000fcc000001ff00 */
[----:B------:R-:W2:Y:S04]  /*0c40*/  @!P0 LDG.E.EL R11, desc[UR6][R16.64+0x28] ;  /* 0x00002806100b8981 */ /* 0x000ea8000c2e1900 */
[----:B------:R-:W3:Y:S01]  /*0c50*/  @!P0 LDG.E.EL R10, desc[UR6][R16.64+0x2c] ;  /* 0x00002c06100a8981 */ /* 0x000ee2000c2e1900 */
[----:B------:R-:W-:Y:S01]  /*0c60*/  IMAD R33, R2, -0x4, R9 ;  /* 0xfffffffc02217824 */ /* 0x000fe200078e0209 */
[----:B------:R-:W-:Y:S01]  /*0c70*/  @!P0 MOV R20, R14 ;  /* 0x0000000e00148202 */ /* 0x000fe20000000f00 */
[----:B------:R-:W-:Y:S01]  /*0c80*/  BAR.SYNC.DEFER_BLOCKING 0x0 ;  /* 0x0000000000007b1d */ /* 0x000fe20000010000 */
[----:B------:R-:W-:Y:S02]  /*0c90*/  FSEL R25, R8, RZ, !P0 ;  /* 0x000000ff08197208 */ /* 0x000fe40004000000 */
[----:B------:R-:W-:-:S03]  /*0ca0*/  FSEL R26, R26, RZ, !P0 ;  /* 0x000000ff1a1a7208 */ /* 0x000fc60004000000 */
[----:B------:R0:W-:Y:S04]  /*0cb0*/  STS [R33], R12 ;  /* 0x0000000c21007388 */ /* 0x0001e80000000800 */
[----:B------:R1:W-:Y:S01]  /*0cc0*/  STS [R33+0x800], R15 ;  /* 0x0008000f21007388 */ /* 0x0003e20000000800 */
[----:B0-----:R-:W-:Y:S01]  /*0cd0*/  HFMA2.MMA R12, -RZ, RZ, 0, 0 ;  /* 0x00000000ff0c7435 */ /* 0x001fe200000001ff */
[----:B-1----:R-:W-:Y:S02]  /*0ce0*/  MOV R15, RZ ;  /* 0x000000ff000f7202 */ /* 0x002fe40000000f00 */
[----:B--2---:R-:W-:Y:S02]  /*0cf0*/  SEL R11, R11, RZ, !P0 ;  /* 0x000000ff0b0b7207 */ /* 0x004fe40004000000 */
[----:B---3--:R-:W-:-:S03]  /*0d00*/  SEL R10, R10, RZ, !P0 ;  /* 0x000000ff0a0a7207 */ /* 0x008fc60004000000 */
[----:B------:R-:W-:Y:S02]  /*0d10*/  FADD R32, R32, R11 ;  /* 0x0000000b20207221 */ /* 0x000fe40000000000 */
[----:B------:R-:W-:Y:S02]  /*0d20*/  FADD R31, R31, R10 ;  /* 0x0000000a1f1f7221 */ /* 0x000fe40000000000 */
[----:B------:R-:W-:Y:S01]  /*0d30*/  FADD R10, -R23, R32 ;  /* 0x00000020170a7221 */ /* 0x000fe20000000100 */
[----:B------:R-:W-:Y:S01]  /*0d40*/  STS [R33+0x1000], R32 ;  /* 0x0010002021007388 */ /* 0x000fe20000000800 */
[----:B------:R-:W-:Y:S02]  /*0d50*/  FADD R11, -R30, R31 ;  /* 0x0000001f1e0b7221 */ /* 0x000fe40000000100 */
[----:B------:R-:W-:Y:S01]  /*0d60*/  FMUL R27, R10, 0.25 ;  /* 0x3e8000000a1b7820 */ /* 0x000fe20000400000 */
[----:B------:R-:W-:Y:S01]  /*0d70*/  STS [R33+0x1800], R31 ;  /* 0x0018001f21007388 */ /* 0x000fe20000000800 */
[----:B------:R-:W-:-:S03]  /*0d80*/  FMUL R14, R11, 0.25 ;  /* 0x3e8000000b0e7820 */ /* 0x000fc60000400000 */
[----:B------:R-:W-:Y:S02]  /*0d90*/  FSEL R27, R27, R10, P1 ;  /* 0x0000000a1b1b7208 */ /* 0x000fe40000800000 */
[----:B------:R-:W-:Y:S01]  /*0da0*/  FSEL R13, R14, R11, P1 ;  /* 0x0000000b0e0d7208 */ /* 0x000fe20000800000 */
[----:B------:R-:W-:Y:S02]  /*0db0*/  HFMA2.MMA R14, -RZ, RZ, 0, 0 ;  /* 0x00000000ff0e7435 */ /* 0x000fe400000001ff */
[----:B------:R-:W-:Y:S02]  /*0dc0*/  @!P2 FMUL R27, R27, 16777216 ;  /* 0x4b8000001b1ba820 */ /* 0x000fe40000400000 */
[----:B------:R-:W-:Y:S02]  /*0dd0*/  @!P2 FMUL R13, R13, 16777216 ;  /* 0x4b8000000d0da820 */ /* 0x000fe40000400000 */
[C---:B------:R-:W-:Y:S02]  /*0de0*/  FFMA R27, R28.reuse, R27, R23 ;  /* 0x0000001b1c1b7223 */ /* 0x040fe40000000017 */
[----:B------:R-:W-:Y:S01]  /*0df0*/  FFMA R28, R28, R13, R30 ;  /* 0x0000000d1c1c7223 */ /* 0x000fe2000000001e */
[----:B------:R-:W-:Y:S01]  /*0e00*/  MOV R13, RZ ;  /* 0x000000ff000d7202 */ /* 0x000fe20000000f00 */
[----:B------:R-:W-:Y:S01]  /*0e10*/  BAR.SYNC.DEFER_BLOCKING 0x0 ;  /* 0x0000000000007b1d */ /* 0x000fe20000010000 */
[----:B------:R-:W-:-:S04]  /*0e20*/  FADD R8, R32, -R27 ;  /* 0x8000001b20087221 */ /* 0x000fc80000000000 */
[----:B------:R-:W-:Y:S01]  /*0e30*/  @!P0 FFMA R25, R10, R8, R25 ;  /* 0x000000080a198223 */ /* 0x000fe20000000019 */
[----:B------:R-:W-:-:S04]  /*0e40*/  FADD R8, R31, -R28 ;  /* 0x8000001c1f087221 */ /* 0x000fc80000000000 */
[----:B------:R-:W-:Y:S02]  /*0e50*/  @!P0 FFMA R26, R11, R8, R26 ;  /* 0x000000080b1a8223 */ /* 0x000fe4000000001a */
[----:B------:R-:W0:Y:S01]  /*0e60*/  S2R R8, SR_TID.X ;  /* 0x0000000000087919 */ /* 0x000e220000002100 */
[----:B------:R-:W2:Y:S01]  /*0e70*/  @!P0 LDG.E.EF.128 R12, desc[UR6][R6.64+0x6000] ;  /* 0x00600006060c8981 */ /* 0x000ea2000c0e1d00 */
[----:B0-----:R-:W-:-:S04]  /*0e80*/  SHF.L.U32 R8, R8, 0x2, RZ ;  /* 0x0000000208087819 */ /* 0x001fc800000006ff */
[----:B------:R-:W-:-:S04]  /*0e90*/  LOP3.LUT R8, R8, 0x7fc, RZ, 0xc0, !PT ;  /* 0x000007fc08087812 */ /* 0x000fc800078ec0ff */
[----:B------:R-:W-:-:S05]  /*0ea0*/  LEA R29, R8, UR4, 0x3 ;  /* 0x00000004081d7c11 */ /* 0x000fca000f8e18ff */
[----:B------:R-:W-:-:S06]  /*0eb0*/  IMAD R8, R8, -0x4, R29 ;  /* 0xfffffffc08087824 */ /* 0x000fcc00078e021d */
[----:B------:R-:W0:Y:S04]  /*0ec0*/  LDS.128 R8, [R8] ;  /* 0x0000000008087984 */ /* 0x000e280000000c00 */
[----:B0-----:R0:W-:Y:S02]  /*0ed0*/  @!P0 STG.E.128 desc[UR6][R6.64+0x4000], R8 ;  /* 0x0040000806008986 */ /* 0x0011e4000c101d06 */
[----:B0-----:R-:W-:Y:S01]  /*0ee0*/  HFMA2.MMA R8, -RZ, RZ, 0, 0 ;  /* 0x00000000ff087435 */ /* 0x001fe200000001ff */
[----:B------:R-:W-:Y:S01]  /*0ef0*/  BAR.SYNC.DEFER_BLOCKING 0x0 ;  /* 0x0000000000007b1d */ /* 0x000fe20000010000 */
[----:B------:R-:W-:Y:S02]  /*0f00*/  MOV R9, RZ ;  /* 0x000000ff00097202 */ /* 0x000fe40000000f00 */
[----:B--2---:R-:W-:-:S02]  /*0f10*/  SEL R32, R12, RZ, !P0 ;  /* 0x000000ff0c207207 */ /* 0x004fc40004000000 */
[----:B------:R-:W-:Y:S02]  /*0f20*/  SEL R34, R13, RZ, !P0 ;  /* 0x000000ff0d227207 */ /* 0x000fe40004000000 */
[----:B------:R-:W-:Y:S02]  /*0f30*/  SEL R14, R14, RZ, !P0 ;  /* 0x000000ff0e0e7207 */ /* 0x000fe40004000000 */
[----:B------:R-:W-:Y:S01]  /*0f40*/  SEL R36, R15, RZ, !P0 ;  /* 0x000000ff0f247207 */ /* 0x000fe20004000000 */
[----:B------:R-:W-:Y:S04]  /*0f50*/  STS [R29], R32 ;  /* 0x000000201d007388 */ /* 0x000fe80000000800 */
[----:B------:R-:W-:Y:S04]  /*0f60*/  STS [R29+0x8], R34 ;  /* 0x000008221d007388 */ /* 0x000fe80000000800 */
[----:B------:R-:W-:Y:S04]  /*0f70*/  STS [R29+0x10], R14 ;  /* 0x0000100e1d007388 */ /* 0x000fe80000000800 */
[----:B------:R-:W-:Y:S01]  /*0f80*/  STS [R29+0x18], R36 ;  /* 0x000018241d007388 */ /* 0x000fe20000000800 */
[----:B------:R-:W-:Y:S01]  /*0f90*/  BAR.SYNC.DEFER_BLOCKING 0x0 ;  /* 0x0000000000007b1d */ /* 0x000fe20000010000 */
[----:B------:R-:W-:-:S06]  /*0fa0*/  CS2R R12, SRZ ;  /* 0x00000000000c7805 */ /* 0x000fcc000001ff00 */
[----:B------:R-:W2:Y:S04]  /*0fb0*/  @!P0 LDG.E.EL R13, desc[UR6][R16.64+0x30] ;  /* 0x00003006100d8981 */ /* 0x000ea8000c2e1900 */
[----:B------:R-:W3:Y:S04]  /*0fc0*/  @!P0 LDG.E.EL R12, desc[UR6][R16.64+0x34] ;  /* 0x00003406100c8981 */ /* 0x000ee8000c2e1900 */
[----:B------:R-:W4:Y:S04]  /*0fd0*/  @!P0 LDG.E.EL R8, desc[UR6][R16.64+0x38] ;  /* 0x0000380610088981 */ /* 0x000f28000c2e1900 */
[----:B------:R0:W5:Y:S01]  /*0fe0*/  @!P0 LDG.E.EL R9, desc[UR6][R16.64+0x3c] ;  /* 0x00003c0610098981 */ /* 0x000162000c2e1900 */
[----:B------:R-:W-:-:S05]  /*0ff0*/  LEA R10, R2, UR4, 0x3 ;  /* 0x00000004020a7c11 */ /* 0x000fca000f8e18ff */
[----:B------:R-:W1:Y:S04]  /*1000*/  LDS R31, [R10] ;  /* 0x000000000a1f7984 */ /* 0x000e680000000800 */
[----:B------:R-:W1:Y:S01]  /*1010*/  LDS R14, [R10+0x1000] ;  /* 0x001000000a0e7984 */ /* 0x000e620000000800 */
[----:B------:R-:W-:-:S03]  /*1020*/  FSEL R18, R18, R22, !P0 ;  /* 0x0000001612127208 */ /* 0x000fc60004000000 */
[----:B------:R-:W1:Y:S02]  /*1030*/  LDS R15, [R10+0x2000] ;  /* 0x002000000a0f7984 */ /* 0x000e640000000800 */
[----:B------:R-:W-:Y:S02]  /*1040*/  FADD R11, R18, 1 ;  /* 0x3f800000120b7421 */ /* 0x000fe40000000000 */
[----:B------:R-:W1:Y:S03]  /*1050*/  LDS R10, [R10+0x3000] ;  /* 0x003000000a0a7984 */ /* 0x000e660000000800 */
[C---:B------:R-:W-:Y:S01]  /*1060*/  FSETP.GEU.AND P2, PT, |R11|.reuse, 1.175494350822287508e-38, PT ;  /* 0x008000000b00780b */ /* 0x040fe20003f4e200 */
[C---:B0-----:R-:W-:Y:S01]  /*1070*/  FMUL R16, R11.reuse, 0.25 ;  /* 0x3e8000000b107820 */ /* 0x041fe20000400000 */
[----:B------:R-:W-:-:S04]  /*1080*/  FSETP.GT.AND P1, PT, |R11|, 8.50705917302346158658e+37, PT ;  /* 0x7e8000000b00780b */ /* 0x000fc80003f24200 */
[----:B------:R-:W-:-:S07]  /*1090*/  FSEL R16, R16, R11, P1 ;  /* 0x0000000b10107208 */ /* 0x000fce0000800000 */
[----:B------:R-:W-:-:S06]  /*10a0*/  @!P2 FMUL R16, R16, 16777216 ;  /* 0x4b8000001010a820 */ /* 0x000fcc0000400000 */
[----:B------:R-:W0:Y:S01]  /*10b0*/  MUFU.RCP R16, R16 ;  /* 0x0000001000107308 */ /* 0x000e220000001000 */
[----:B------:R-:W-:Y:S02]  /*10c0*/  @!P0 MOV R23, R27 ;  /* 0x0000001b00178202 */ /* 0x000fe40000000f00 */
[----:B------:R-:W-:Y:S02]  /*10d0*/  @!P0 MOV R18, R11 ;  /* 0x0000000b00128202 */ /* 0x000fe40000000f00 */
[----:B------:R-:W-:Y:S01]  /*10e0*/  @!P0 MOV R30, R28 ;  /* 0x0000001c001e8202 */ /* 0x000fe20000000f00 */
[----:B------:R-:W-:Y:S01]  /*10f0*/  BAR.SYNC.DEFER_BLOCKING 0x0 ;  /* 0x0000000000007b1d */ /* 0x000fe20000010000 */
[----:B--2---:R-:W-:-:S05]  /*1100*/  SEL R22, R13, RZ, !P0 ;  /* 0x000000ff0d167207 */ /* 0x004fca0004000000 */
[----:B-1----:R-:W-:Y:S01]  /*1110*/  FADD R13, R31, R22 ;  /* 0x000000161f0d7221 */ /* 0x002fe20000000000 */
[----:B---3--:R-:W-:-:S03]  /*1120*/  SEL R17, R12, RZ, !P0 ;  /* 0x000000ff0c117207 */ /* 0x008fc60004000000 */
[----:B------:R-:W-:Y:S02]  /*1130*/  FADD R22, -R21, R13 ;  /* 0x0000000d15167221 */ /* 0x000fe40000000100 */
[----:B------:R-:W-:Y:S02]  /*1140*/  FADD R12, R14, R17 ;  /* 0x000000110e0c7221 */ /* 0x000fe40000000000 */
[----:B------:R-:W-:Y:S01]  /*1150*/  FMUL R17, R22, 0.25 ;  /* 0x3e80000016117820 */ /* 0x000fe20000400000 */
[----:B----4-:R-:W-:-:S04]  /*1160*/  SEL R8, R8, RZ, !P0 ;  /* 0x000000ff08087207 */ /* 0x010fc80004000000 */
[----:B------:R-:W-:Y:S01]  /*1170*/  FSEL R17, R17, R22, P1 ;  /* 0x0000001611117208 */ /* 0x000fe20000800000 */
[----:B------:R-:W-:-:S04]  /*1180*/  FADD R14, R15, R8 ;  /* 0x000000080f0e7221 */ /* 0x000fc80000000000 */
[----:B------:R-:W-:-:S04]  /*1190*/  @!P2 FMUL R17, R17, 16777216 ;  /* 0x4b8000001111a820 */ /* 0x000fc80000400000 */
[----:B0-----:R-:W-:Y:S01]  /*11a0*/  FFMA R8, R16, R17, R21 ;  /* 0x0000001110087223 */ /* 0x001fe20000000015 */
[----:B------:R-:W-:-:S03]  /*11b0*/  FADD R17, -R20, R12 ;  /* 0x0000000c14117221 */ /* 0x000fc60000000100 */
[----:B------:R-:W-:-:S04]  /*11c0*/  FADD R15, R13, -R8 ;  /* 0x800000080d0f7221 */ /* 0x000fc80000000000 */
[----:B------:R-:W-:Y:S01]  /*11d0*/  @!P0 FFMA R19, R22, R15, R19 ;  /* 0x0000000f16138223 */ /* 0x000fe20000000013 */
[----:B------:R-:W-:Y:S01]  /*11e0*/  FMUL R22, R17, 0.25 ;  /* 0x3e80000011167820 */ /* 0x000fe20000400000 */
[----:B-----5:R-:W-:-:S04]  /*11f0*/  SEL R9, R9, RZ, !P0 ;  /* 0x000000ff09097207 */ /* 0x020fc80004000000 */
[----:B------:R-:W-:Y:S01]  /*1200*/  FSEL R27, R22, R17, P1 ;  /* 0x00000011161b7208 */ /* 0x000fe20000800000 */
[----:B------:R-:W-:-:S04]  /*1210*/  FADD R15, R10, R9 ;  /* 0x000000090a0f7221 */ /* 0x000fc80000000000 */
[----:B------:R-:W-:Y:S01]  /*1220*/  @!P2 FMUL R27, R27, 16777216 ;  /* 0x4b8000001b1ba820 */ /* 0x000fe20000400000 */
[----:B------:R-:W-:-:S03]  /*1230*/  FADD R10, -R23, R14 ;  /* 0x0000000e170a7221 */ /* 0x000fc60000000100 */
[----:B------:R-:W-:Y:S01]  /*1240*/  FFMA R27, R16, R27, R20 ;  /* 0x0000001b101b7223 */ /* 0x000fe20000000014 */
[----:B------:R-:W-:-:S03]  /*1250*/  FMUL R11, R10, 0.25 ;  /* 0x3e8000000a0b7820 */ /* 0x000fc60000400000 */
[----:B------:R-:W-:Y:S02]  /*1260*/  FADD R9, R12, -R27 ;  /* 0x8000001b0c097221 */ /* 0x000fe40000000000 */
[----:B------:R-:W-:Y:S02]  /*1270*/  FSEL R11, R11, R10, P1 ;  /* 0x0000000a0b0b7208 */ /* 0x000fe40000800000 */
[----:B------:R-:W-:Y:S01]  /*1280*/  @!P0 FFMA R24, R17, R9, R24 ;  /* 0x0000000911188223 */ /* 0x000fe20000000018 */
[----:B------:R-:W-:Y:S01]  /*1290*/  FADD R9, -R30, R15 ;  /* 0x0000000f1e097221 */ /* 0x000fe20000000100 */
[----:B------:R-:W-:Y:S01]  /*12a0*/  @!P0 MOV R21, R8 ;  /* 0x0000000800158202 */ /* 0x000fe20000000f00 */
[----:B------:R-:W-:Y:S02]  /*12b0*/  @!P2 FMUL R11, R11, 16777216 ;  /* 0x4b8000000b0ba820 */ /* 0x000fe40000400000 */
[----:B------:R-:W-:Y:S02]  /*12c0*/  FMUL R8, R9, 0.25 ;  /* 0x3e80000009087820 */ /* 0x000fe40000400000 */
[----:B------:R-:W-:Y:S01]  /*12d0*/  FFMA R17, R16, R11, R23 ;  /* 0x0000000b10117223 */ /* 0x000fe20000000017 */
[----:B------:R-:W-:-:S02]  /*12e0*/  FADD R11, R18, R18 ;  /* 0x00000012120b7221 */ /* 0x000fc40000000000 */
[----:B------:R-:W-:Y:S01]  /*12f0*/  FSEL R29, R8, R9, P1 ;  /* 0x00000009081d7208 */ /* 0x000fe20000800000 */
[----:B------:R-:W-:-:S04]  /*1300*/  FADD R8, R14, -R17 ;  /* 0x800000110e087221 */ /* 0x000fc80000000000 */
[----:B------:R-:W-:Y:S01]  /*1310*/  @!P2 FMUL R29, R29, 16777216 ;  /* 0x4b8000001d1da820 */ /* 0x000fe20000400000 */
[C---:B------:R-:W-:Y:S01]  /*1320*/  FSETP.GEU.AND P2, PT, |R11|.reuse, 1.175494350822287508e-38, PT ;  /* 0x008000000b00780b */ /* 0x040fe20003f4e200 */
[----:B------:R-:W-:Y:S01]  /*1330*/  @!P0 FFMA R25, R10, R8, R25 ;  /* 0x000000080a198223 */ /* 0x000fe20000000019 */
[C---:B------:R-:W-:Y:S01]  /*1340*/  FMUL R8, R11.reuse, 0.25 ;  /* 0x3e8000000b087820 */ /* 0x040fe20000400000 */
[----:B------:R-:W-:-:S04]  /*1350*/  FSETP.GT.AND P1, PT, |R11|, 8.50705917302346158658e+37, PT ;  /* 0x7e8000000b00780b */ /* 0x000fc80003f24200 */
[----:B------:R-:W-:-:S06]  /*1360*/  FSEL R8, R8, R11, P1 ;  /* 0x0000000b08087208 */ /* 0x000fcc0000800000 */
[----:B------:R-:W-:Y:S01]  /*1370*/  @!P2 FMUL R8, R8, 16777216 ;  /* 0x4b8000000808a820 */ /* 0x000fe20000400000 */
[----:B------:R-:W-:Y:S01]  /*1380*/  @!P0 MOV R20, R27 ;  /* 0x0000001b00148202 */ /* 0x000fe20000000f00 */
[----:B------:R-:W-:-:S04]  /*1390*/  FMUL R27, R18, 0.25 ;  /* 0x3e800000121b7820 */ /* 0x000fc80000400000 */
[----:B------:R-:W0:Y:S01]  /*13a0*/  MUFU.RCP R8, R8 ;  /* 0x0000000800087308 */ /* 0x000e220000001000 */
[----:B------:R-:W-:Y:S01]  /*13b0*/  FADD R24, R19, R24 ;  /* 0x0000001813187221 */ /* 0x000fe20000000000 */
[----:B------:R-:W-:-:S05]  /*13c0*/  FSEL R19, R27, R18, P1 ;  /* 0x000000121b137208 */ /* 0x000fca0000800000 */
[----:B------:R-:W-:Y:S01]  /*13d0*/  @!P2 FMUL R19, R19, 16777216 ;  /* 0x4b8000001313a820 */ /* 0x000fe20000400000 */
[----:B------:R-:W-:Y:S01]  /*13e0*/  FSETP.NEU.AND P1, PT, R11, RZ, PT ;  /* 0x000000ff0b00720b */ /* 0x000fe20003f2d000 */
[----:B------:R-:W-:Y:S01]  /*13f0*/  FADD R10, -R21, R20 ;  /* 0x00000014150a7221 */ /* 0x000fe20000000100 */
[----:B------:R-:W-:Y:S01]  /*1400*/  FFMA R16, R16, R29, R30 ;  /* 0x0000001d10107223 */ /* 0x000fe2000000001e */
[----:B0-----:R-:W-:-:S05]  /*1410*/  FMUL R19, R8, R19 ;  /* 0x0000001308137220 */ /* 0x001fca0000400000 */
[----:B------:R-:W-:Y:S01]  /*1420*/  FSEL R29, R19, RZ, P1 ;  /* 0x000000ff131d7208 */ /* 0x000fe20000800000 */
[----:B------:R-:W-:-:S04]  /*1430*/  FMUL R19, R10, R10 ;  /* 0x0000000a0a137220 */ /* 0x000fc80000400000 */
[----:B------:R-:W-:Y:S01]  /*1440*/  FMUL R8, R19, R18 ;  /* 0x0000001213087220 */ /* 0x000fe20000400000 */
[----:B------:R-:W-:-:S03]  /*1450*/  FADD R19, R11, R18 ;  /* 0x000000120b137221 */ /* 0x000fc60000000000 */
[----:B------:R-:W-:Y:S02]  /*1460*/  FFMA R24, R29, R8, R24 ;  /* 0x000000081d187223 */ /* 0x000fe40000000018 */
[C---:B------:R-:W-:Y:S01]  /*1470*/  FSETP.GEU.AND P2, PT, |R19|.reuse, 1.175494350822287508e-38, PT ;  /* 0x008000001300780b */ /* 0x040fe20003f4e200 */
[C---:B------:R-:W-:Y:S01]  /*1480*/  FMUL R8, R19.reuse, 0.25 ;  /* 0x3e80000013087820 */ /* 0x040fe20000400000 */
[C---:B------:R-:W-:Y:S01]  /*1490*/  FSETP.GT.AND P1, PT, |R19|.reuse, 8.50705917302346158658e+37, PT ;  /* 0x7e8000001300780b */ /* 0x040fe20003f24200 */
[----:B------:R-:W-:Y:S01]  /*14a0*/  FFMA R10, R10, R29, R21 ;  /* 0x0000001d0a0a7223 */ /* 0x000fe20000000015 */
[----:B------:R-:W-:Y:S02]  /*14b0*/  @!P0 MOV R23, R17 ;  /* 0x0000001100178202 */ /* 0x000fe40000000f00 */
[----:B------:R-:W-:Y:S01]  /*14c0*/  FSEL R21, R8, R19, P1 ;  /* 0x0000001308157208 */ /* 0x000fe20000800000 */
[----:B------:R-:W-:Y:S01]  /*14d0*/  FADD R8, R19, R18 ;  /* 0x0000001213087221 */ /* 0x000fe20000000000 */
[----:B------:R-:W-:Y:S01]  /*14e0*/  FSEL R29, R27, R18, P1 ;  /* 0x000000121b1d7208 */ /* 0x000fe20000800000 */
[----:B------:R-:W-:-:S04]  /*14f0*/  FADD R23, -R10, R23 ;  /* 0x000000170a177221 */ /* 0x000fc80000000100 */
[----:B------:R-:W-:Y:S01]  /*1500*/  @!P2 FMUL R21, R21, 16777216 ;  /* 0x4b8000001515a820 */ /* 0x000fe20000400000 */
[----:B------:R-:W-:Y:S01]  /*1510*/  @!P2 FMUL R29, R29, 16777216 ;  /* 0x4b8000001d1da820 */ /* 0x000fe20000400000 */
[C---:B------:R-:W-:Y:S01]  /*1520*/  FSETP.GEU.AND P2, PT, |R8|.reuse, 1.175494350822287508e-38, PT ;  /* 0x008000000800780b */ /* 0x040fe20003f4e200 */
[C---:B------:R-:W-:Y:S01]  /*1530*/  FMUL R17, R8.reuse, 0.25 ;  /* 0x3e80000008117820 */ /* 0x040fe20000400000 */
[----:B------:R-:W-:Y:S01]  /*1540*/  FMUL R22, R23, R23 ;  /* 0x0000001717167220 */ /* 0x000fe20000400000 */
[----:B------:R-:W-:Y:S01]  /*1550*/  FSETP.GT.AND P1, PT, |R8|, 8.50705917302346158658e+37, PT ;  /* 0x7e8000000800780b */ /* 0x000fe20003f24200 */
[----:B------:R0:W1:Y:S02]  /*1560*/  MUFU.RCP R20, R21 ;  /* 0x0000001500147308 */ /* 0x0000640000001000 */
[----:B0-----:R-:W-:Y:S01]  /*1570*/  FMUL R21, R11, R22 ;  /* 0x000000160b157220 */ /* 0x001fe20000400000 */
[----:B------:R-:W-:-:S06]  /*1580*/  FSEL R22, R17, R8, P1 ;  /* 0x0000000811167208 */ /* 0x000fcc0000800000 */
[----:B------:R-:W-:-:S06]  /*1590*/  @!P2 FMUL R22, R22, 16777216 ;  /* 0x4b8000001616a820 */ /* 0x000fcc0000400000 */
[----:B------:R-:W0:Y:S01]  /*15a0*/  MUFU.RCP R22, R22 ;  /* 0x0000001600167308 */ /* 0x000e220000001000 */
[----:B-1----:R-:W-:Y:S01]  /*15b0*/  FMUL R20, R20, R29 ;  /* 0x0000001d14147220 */ /* 0x002fe20000400000 */
[----:B------:R-:W-:Y:S02]  /*15c0*/  FSEL R27, R27, R18, P1 ;  /* 0x000000121b1b7208 */ /* 0x000fe40000800000 */
[----:B------:R-:W-:Y:S01]  /*15d0*/  FSETP.NEU.AND P1, PT, R19, RZ, PT ;  /* 0x000000ff1300720b */ /* 0x000fe20003f2d000 */
[----:B------:R-:W-:Y:S01]  /*15e0*/  FADD R11, R8, R8 ;  /* 0x00000008080b7221 */ /* 0x000fe20000000000 */
[----:B------:R-:W-:Y:S01]  /*15f0*/  FADD R24, R24, R25 ;  /* 0x0000001918187221 */ /* 0x000fe20000000000 */
[----:B------:R-:W-:Y:S01]  /*1600*/  @!P2 FMUL R27, R27, 16777216 ;  /* 0x4b8000001b1ba820 */ /* 0x000fe20000400000 */
[----:B------:R-:W-:Y:S02]  /*1610*/  FSEL R25, R20, RZ, P1 ;  /* 0x000000ff14197208 */ /* 0x000fe40000800000 */
[----:B------:R-:W-:-:S02]  /*1620*/  FSETP.GEU.AND P3, PT, |R11|, 1.175494350822287508e-38, PT ;  /* 0x008000000b00780b */ /* 0x000fc40003f6e200 */
[----:B------:R-:W-:Y:S01]  /*1630*/  FSETP.NEU.AND P2, PT, R8, RZ, PT ;  /* 0x000000ff0800720b */ /* 0x000fe20003f4d000 */
[----:B------:R-:W-:Y:S01]  /*1640*/  FFMA R23, R23, R25, R10 ;  /* 0x0000001917177223 */ /* 0x000fe2000000000a */
[----:B------:R-:W-:Y:S01]  /*1650*/  @!P0 MOV R30, R16 ;  /* 0x00000010001e8202 */ /* 0x000fe20000000f00 */
[----:B0-----:R-:W-:Y:S01]  /*1660*/  FMUL R20, R22, R27 ;  /* 0x0000001b16147220 */ /* 0x001fe20000400000 */
[C---:B------:R-:W-:Y:S01]  /*1670*/  FMUL R10, R11.reuse, 0.25 ;  /* 0x3e8000000b0a7820 */ /* 0x040fe20000400000 */
[----:B------:R-:W-:Y:S01]  /*1680*/  FSETP.GT.AND P1, PT, |R11|, 8.50705917302346158658e+37, PT ;  /* 0x7e8000000b00780b */ /* 0x000fe20003f24200 */
[----:B------:R-:W-:Y:S01]  /*1690*/  FADD R16, R15, -R16 ;  /* 0x800000100f107221 */ /* 0x000fe20000000000 */
[----:B------:R-:W-:Y:S01]  /*16a0*/  FADD R30, -R23, R30 ;  /* 0x0000001e171e7221 */ /* 0x000fe20000000100 */
[----:B------:R-:W-:Y:S02]  /*16b0*/  FSEL R20, R20, RZ, P2 ;  /* 0x000000ff14147208 */ /* 0x000fe40001000000 */
[----:B------:R-:W-:Y:S01]  /*16c0*/  FSEL R22, R10, R11, P1 ;  /* 0x0000000b0a167208 */ /* 0x000fe20000800000 */
[----:B------:R-:W-:Y:S01]  /*16d0*/  FFMA R21, R25, R21, R24 ;  /* 0x0000001519157223 */ /* 0x000fe20000000018 */
[----:B------:R-:W-:Y:S01]  /*16e0*/  @!P0 FFMA R26, R9, R16, R26 ;  /* 0x00000010091a8223 */ /* 0x000fe2000000001a */
[----:B------:R-:W-:-:S02]  /*16f0*/  FFMA R18, R30, R20, R23 ;  /* 0x000000141e127223 */ /* 0x000fc40000000017 */
[----:B------:R-:W-:Y:S01]  /*1700*/  @!P3 FMUL R22, R22, 16777216 ;  /* 0x4b8000001616b820 */ /* 0x000fe20000400000 */
[----:B------:R-:W-:Y:S01]  /*1710*/  FMUL R30, R30, R30 ;  /* 0x0000001e1e1e7220 */ /* 0x000fe20000400000 */
[----:B------:R-:W-:Y:S02]  /*1720*/  FADD R9, R21, R26 ;  /* 0x0000001a15097221 */ /* 0x000fe40000000000 */
[----:B------:R-:W0:Y:S01]  /*1730*/  SHFL.BFLY PT, R21, R18, 0x10, 0x1f ;  /* 0x0e001f0012157f89 */ /* 0x000e2200000e0000 */
[----:B------:R-:W-:Y:S01]  /*1740*/  FMUL R30, R19, R30 ;  /* 0x0000001e131e7220 */ /* 0x000fe20000400000 */
[----:B------:R-:W1:Y:S01]  /*1750*/  MUFU.RCP R22, R22 ;  /* 0x0000001600167308 */ /* 0x000e620000001000 */
[----:B------:R-:W-:Y:S02]  /*1760*/  FSEL R19, R17, R8, P1 ;  /* 0x0000000811137208 */ /* 0x000fe40000800000 */
[----:B------:R-:W-:Y:S01]  /*1770*/  FFMA R20, R20, R30, R9 ;  /* 0x0000001e14147223 */ /* 0x000fe20000000009 */
[----:B------:R-:W-:-:S02]  /*1780*/  FADD R9, R11, R11 ;  /* 0x0000000b0b097221 */ /* 0x000fc40000000000 */
[----:B------:R-:W-:Y:S02]  /*1790*/  @!P3 FMUL R19, R19, 16777216 ;  /* 0x4b8000001313b820 */ /* 0x000fe40000400000 */
[----:B------:R-:W2:Y:S01]  /*17a0*/  SHFL.BFLY PT, R17, R20, 0x10, 0x1f ;  /* 0x0e001f0014117f89 */ /* 0x000ea200000e0000 */
[----:B------:R-:W-:Y:S02]  /*17b0*/  FSETP.NEU.AND P2, PT, R11, RZ, PT ;  /* 0x000000ff0b00720b */ /* 0x000fe40003f4d000 */
[C---:B------:R-:W-:Y:S01]  /*17c0*/  FSETP.GEU.AND P3, PT, |R9|.reuse, 1.175494350822287508e-38, PT ;  /* 0x008000000900780b */ /* 0x040fe20003f6e200 */
[----:B-1----:R-:W-:Y:S01]  /*17d0*/  FMUL R19, R22, R19 ;  /* 0x0000001316137220 */ /* 0x002fe20000400000 */
[C---:B------:R-:W-:Y:S01]  /*17e0*/  FMUL R16, R9.reuse, 0.25 ;  /* 0x3e80000009107820 */ /* 0x040fe20000400000 */
[----:B------:R-:W-:-:S03]  /*17f0*/  FSETP.GT.AND P1, PT, |R9|, 8.50705917302346158658e+37, PT ;  /* 0x7e8000000900780b */ /* 0x000fc60003f24200 */
[----:B------:R-:W-:Y:S01]  /*1800*/  FSEL R19, R19, RZ, P2 ;  /* 0x000000ff13137208 */ /* 0x000fe20001000000 */
[----:B0-----:R-:W-:Y:S01]  /*1810*/  FADD R21, -R18, R21 ;  /* 0x0000001512157221 */ /* 0x001fe20000000100 */
[----:B------:R-:W-:-:S03]  /*1820*/  FSEL R22, R16, R9, P1 ;  /* 0x0000000910167208 */ /* 0x000fc60000800000 */
[C---:B------:R-:W-:Y:S01]  /*1830*/  FFMA R18, R21.reuse, R19, R18 ;  /* 0x0000001315127223 */ /* 0x040fe20000000012 */
[----:B------:R-:W-:Y:S01]  /*1840*/  FMUL R21, R21, R21 ;  /* 0x0000001515157220 */ /* 0x000fe20000400000 */
[----:B------:R-:W-:-:S03]  /*1850*/  @!P3 FMUL R22, R22, 16777216 ;  /* 0x4b8000001616b820 */ /* 0x000fc60000400000 */
[----:B------:R-:W-:Y:S01]  /*1860*/  FMUL R8, R8, R21 ;  /* 0x0000001508087220 */ /* 0x000fe20000400000 */
[----:B--2---:R-:W-:Y:S01]  /*1870*/  FADD R20, R20, R17 ;  /* 0x0000001114147221 */ /* 0x004fe20000000000 */
[----:B------:R-:W0:Y:S01]  /*1880*/  SHFL.BFLY PT, R21, R18, 0x8, 0x1f ;  /* 0x0d001f0012157f89 */ /* 0x000e2200000e0000 */
[----:B------:R-:W1:Y:S02]  /*1890*/  MUFU.RCP R22, R22 ;  /* 0x0000001600167308 */ /* 0x000e640000001000 */
[----:B------:R-:W-:Y:S01]  /*18a0*/  FFMA R17, R19, R8, R20 ;  /* 0x0000000813117223 */ /* 0x000fe20000000014 */
[----:B------:R-:W-:-:S04]  /*18b0*/  FSEL R19, R10, R11, P1 ;  /* 0x0000000b0a137208 */ /* 0x000fc80000800000 */
[----:B------:R-:W2:Y:S01]  /*18c0*/  SHFL.BFLY PT, R20, R17, 0x8, 0x1f ;  /* 0x0d001f0011147f89 */ /* 0x000ea200000e0000 */
[----:B------:R-:W-:Y:S01]  /*18d0*/  @!P3 FMUL R19, R19, 16777216 ;  /* 0x4b8000001313b820 */ /* 0x000fe20000400000 */
[C---:B------:R-:W-:Y:S01]  /*18e0*/  FSETP.NEU.AND P2, PT, R9.reuse, RZ, PT ;  /* 0x000000ff0900720b */ /* 0x040fe20003f4d000 */
[----:B------:R-:W-:Y:S02]  /*18f0*/  FADD R8, R9, R9 ;  /* 0x0000000909087221 */ /* 0x000fe40000000000 */
[----:B-1----:R-:W-:-:S03]  /*1900*/  FMUL R23, R22, R19 ;  /* 0x0000001316177220 */ /* 0x002fc60000400000 */
[----:B------:R-:W-:Y:S02]  /*1910*/  FSETP.GEU.AND P3, PT, |R8|, 1.175494350822287508e-38, PT ;  /* 0x008000000800780b */ /* 0x000fe40003f6e200 */
[----:B------:R-:W-:Y:S01]  /*1920*/  FSEL R23, R23, RZ, P2 ;  /* 0x000000ff17177208 */ /* 0x000fe20001000000 */
[----:B0-----:R-:W-:Y:S01]  /*1930*/  FADD R21, -R18, R21 ;  /* 0x0000001512157221 */ /* 0x001fe20000000100 */
[C---:B------:R-:W-:Y:S01]  /*1940*/  FMUL R19, R8.reuse, 0.25 ;  /* 0x3e80000008137820 */ /* 0x040fe20000400000 */
[----:B------:R-:W-:Y:S02]  /*1950*/  FSETP.GT.AND P1, PT, |R8|, 8.50705917302346158658e+37, PT ;  /* 0x7e8000000800780b */ /* 0x000fe40003f24200 */
[C---:B------:R-:W-:Y:S01]  /*1960*/  FFMA R10, R21.reuse, R23, R18 ;  /* 0x00000017150a7223 */ /* 0x040fe20000000012 */
[----:B------:R-:W-:Y:S01]  /*1970*/  FMUL R18, R21, R21 ;  /* 0x0000001515127220 */ /* 0x000fe20000400000 */
[----:B------:R-:W-:Y:S01]  /*1980*/  FSEL R22, R19, R8, P1 ;  /* 0x0000000813167208 */ /* 0x000fe20000800000 */
[----:B--2---:R-:W-:-:S02]  /*1990*/  FADD R20, R17, R20 ;  /* 0x0000001411147221 */ /* 0x004fc40000000000 */
[----:B------:R-:W-:Y:S02]  /*19a0*/  FMUL R18, R11, R18 ;  /* 0x000000120b127220 */ /* 0x000fe40000400000 */
[----:B------:R-:W0:Y:S01]  /*19b0*/  SHFL.BFLY PT, R11, R10, 0x4, 0x1f ;  /* 0x0c801f000a0b7f89 */ /* 0x000e2200000e0000 */
[----:B------:R-:W-:Y:S01]  /*19c0*/  @!P3 FMUL R22, R22, 16777216 ;  /* 0x4b8000001616b820 */ /* 0x000fe20000400000 */
[----:B------:R-:W-:-:S05]  /*19d0*/  FFMA R23, R23, R18, R20 ;  /* 0x0000001217177223 */ /* 0x000fca0000000014 */
[----:B------:R-:W1:Y:S01]  /*19e0*/  SHFL.BFLY PT, R18, R23, 0x4, 0x1f ;  /* 0x0c801f0017127f89 */ /* 0x000e6200000e0000 */
[----:B------:R-:W2:Y:S01]  /*19f0*/  MUFU.RCP R22, R22 ;  /* 0x0000001600167308 */ /* 0x000ea20000001000 */
[----:B------:R-:W-:Y:S01]  /*1a00*/  FSEL R25, R16, R9, P1 ;  /* 0x0000000910197208 */ /* 0x000fe20000800000 */
[C---:B------:R-:W-:Y:S01]  /*1a10*/  FADD R21, R8.reuse, R8 ;  /* 0x0000000808157221 */ /* 0x040fe20000000000 */
[----:B------:R-:W3:Y:S03]  /*1a20*/  S2R R17, SR_TID.X ;  /* 0x0000000000117919 */ /* 0x000ee60000002100 */
[----:B------:R-:W-:Y:S01]  /*1a30*/  @!P3 FMUL R25, R25, 16777216 ;  /* 0x4b8000001919b820 */ /* 0x000fe20000400000 */
[----:B------:R-:W-:Y:S02]  /*1a40*/  FSETP.NEU.AND P2, PT, R8, RZ, PT ;  /* 0x000000ff0800720b */ /* 0x000fe40003f4d000 */
[C---:B------:R-:W-:Y:S01]  /*1a50*/  FSETP.GEU.AND P3, PT, |R21|.reuse, 1.175494350822287508e-38, PT ;  /* 0x008000001500780b */ /* 0x040fe20003f6e200 */
[----:B--2---:R-:W-:Y:S01]  /*1a60*/  FMUL R25, R22, R25 ;  /* 0x0000001916197220 */ /* 0x004fe20000400000 */
[----:B0-----:R-:W-:Y:S01]  /*1a70*/  FADD R11, -R10, R11 ;  /* 0x0000000b0a0b7221 */ /* 0x001fe20000000100 */
[----:B------:R-:W-:-:S03]  /*1a80*/  FMUL R16, R21, 0.25 ;  /* 0x3e80000015107820 */ /* 0x000fc60000400000 */
[----:B------:R-:W-:Y:S01]  /*1a90*/  FMUL R20, R11, R11 ;  /* 0x0000000b0b147220 */ /* 0x000fe20000400000 */
[----:B------:R-:W-:Y:S02]  /*1aa0*/  FSEL R25, R25, RZ, P2 ;  /* 0x000000ff19197208 */ /* 0x000fe40001000000 */
[----:B------:R-:W-:Y:S01]  /*1ab0*/  FSETP.GT.AND P1, PT, |R21|, 8.50705917302346158658e+37, PT ;  /* 0x7e8000001500780b */ /* 0x000fe20003f24200 */
[----:B------:R-:W-:Y:S01]  /*1ac0*/  FMUL R9, R9, R20 ;  /* 0x0000001409097220 */ /* 0x000fe20000400000 */
[----:B-1----:R-:W-:Y:S01]  /*1ad0*/  FADD R20, R23, R18 ;  /* 0x0000001217147221 */ /* 0x002fe20000000000 */
[----:B------:R-:W-:Y:S01]  /*1ae0*/  FFMA R10, R11, R25, R10 ;  /* 0x000000190b0a7223 */ /* 0x000fe2000000000a */
[----:B------:R-:W-:Y:S02]  /*1af0*/  FSEL R22, R16, R21, P1 ;  /* 0x0000001510167208 */ /* 0x000fe40000800000 */
[----:B------:R-:W-:Y:S01]  /*1b00*/  FFMA R20, R25, R9, R20 ;  /* 0x0000000919147223 */ /* 0x000fe20000000014 */
[----:B------:R-:W-:Y:S01]  /*1b10*/  LEA R25, R2, UR4, 0x3 ;  /* 0x0000000402197c11 */ /* 0x000fe2000f8e18ff */
[----:B------:R-:W0:Y:S01]  /*1b20*/  SHFL.BFLY PT, R11, R10, 0x2, 0x1f ;  /* 0x0c401f000a0b7f89 */ /* 0x000e2200000e0000 */
[----:B------:R-:W-:-:S03]  /*1b30*/  @!P3 FMUL R22, R22, 16777216 ;  /* 0x4b8000001616b820 */ /* 0x000fc60000400000 */
[----:B------:R-:W-:-:S03]  /*1b40*/  IMAD R25, R2, -0x4, R25 ;  /* 0xfffffffc02197824 */ /* 0x000fc600078e0219 */
[----:B------:R-:W1:Y:S02]  /*1b50*/  MUFU.RCP R22, R22 ;  /* 0x0000001600167308 */ /* 0x000e640000001000 */
[----:B------:R2:W-:Y:S04]  /*1b60*/  STS [R25], R13 ;  /* 0x0000000d19007388 */ /* 0x0005e80000000800 */
[----:B------:R-:W-:Y:S04]  /*1b70*/  STS [R25+0x800], R12 ;  /* 0x0008000c19007388 */ /* 0x000fe80000000800 */
[----:B------:R-:W-:Y:S04]  /*1b80*/  STS [R25+0x1000], R14 ;  /* 0x0010000e19007388 */ /* 0x000fe80000000800 */
[----:B------:R-:W-:Y:S01]  /*1b90*/  STS [R25+0x1800], R15 ;  /* 0x0018000f19007388 */ /* 0x000fe20000000800 */
[----:B------:R-:W-:-:S02]  /*1ba0*/  FSEL R23, R19, R8, P1 ;  /* 0x0000000813177208 */ /* 0x000fc40000800000 */
[----:B---3--:R-:W-:-:S03]  /*1bb0*/  SHF.L.U32 R18, R17, 0x2, RZ ;  /* 0x0000000211127819 */ /* 0x008fc600000006ff */
[----:B------:R-:W-:Y:S01]  /*1bc0*/  @!P3 FMUL R23, R23, 16777216 ;  /* 0x4b8000001717b820 */ /* 0x000fe20000400000 */
[----:B------:R-:W-:Y:S01]  /*1bd0*/  LOP3.LUT R9, R18, 0x7fc, RZ, 0xc0, !PT ;  /* 0x000007fc12097812 */ /* 0x000fe200078ec0ff */
[----:B0-----:R-:W-:Y:S01]  /*1be0*/  FADD R11, -R10, R11 ;  /* 0x0000000b0a0b7221 */ /* 0x001fe20000000100 */
[----:B------:R-:W-:Y:S01]  /*1bf0*/  BAR.SYNC.DEFER_BLOCKING 0x0 ;  /* 0x0000000000007b1d */ /* 0x000fe20000010000 */
[----:B-1----:R-:W-:Y:S01]  /*1c00*/  FMUL R23, R22, R23 ;  /* 0x0000001716177220 */ /* 0x002fe20000400000 */
[----:B------:R-:W-:Y:S02]  /*1c10*/  LEA R24, R9, UR4, 0x3 ;  /* 0x0000000409187c11 */ /* 0x000fe4000f8e18ff */
[----:B------:R-:W-:Y:S01]  /*1c20*/  FSETP.NEU.AND P1, PT, R21, RZ, PT ;  /* 0x000000ff1500720b */ /* 0x000fe20003f2d000 */
[----:B------:R-:W-:Y:S02]  /*1c30*/  FMUL R27, R11, R11 ;  /* 0x0000000b0b1b7220 */ /* 0x000fe40000400000 */
[----:B------:R-:W-:Y:S01]  /*1c40*/  IMAD R9, R9, -0x4, R24 ;  /* 0xfffffffc09097824 */ /* 0x000fe200078e0218 */
[----:B------:R-:W-:Y:S01]  /*1c50*/  FSEL R23, R23, RZ, P1 ;  /* 0x000000ff17177208 */ /* 0x000fe20000800000 */
[----:B------:R-:W0:Y:S01]  /*1c60*/  SHFL.BFLY PT, R19, R20, 0x2, 0x1f ;  /* 0x0c401f0014137f89 */ /* 0x000e2200000e0000 */
[----:B------:R-:W-:-:S03]  /*1c70*/  FMUL R27, R8, R27 ;  /* 0x0000001b081b7220 */ /* 0x000fc60000400000 */
[----:B------:R-:W-:Y:S02]  /*1c80*/  FFMA R24, R11, R23, R10 ;  /* 0x000000170b187223 */ /* 0x000fe4000000000a */
[----:B------:R-:W1:Y:S01]  /*1c90*/  LDS.128 R8, [R9] ;  /* 0x0000000009087984 */ /* 0x000e620000000c00 */
[----:B------:R-:W-:-:S05]  /*1ca0*/  FADD R22, R21, R21 ;  /* 0x0000001515167221 */ /* 0x000fca0000000000 */
[C---:B------:R-:W-:Y:S01]  /*1cb0*/  FSETP.GEU.AND P2, PT, |R22|.reuse, 1.175494350822287508e-38, PT ;  /* 0x008000001600780b */ /* 0x040fe20003f4e200 */
[C---:B--2---:R-:W-:Y:S01]  /*1cc0*/  FMUL R13, R22.reuse, 0.25 ;  /* 0x3e800000160d7820 */ /* 0x044fe20000400000 */
[----:B------:R-:W-:Y:S01]  /*1cd0*/  FSETP.GT.AND P1, PT, |R22|, 8.50705917302346158658e+37, PT ;  /* 0x7e8000001600780b */ /* 0x000fe20003f24200 */
[----:B0-----:R-:W-:-:S03]  /*1ce0*/  FADD R20, R20, R19 ;  /* 0x0000001314147221 */ /* 0x001fc60000000000 */
[----:B------:R-:W-:Y:S02]  /*1cf0*/  FSEL R12, R13, R22, P1 ;  /* 0x000000160d0c7208 */ /* 0x000fe40000800000 */
[----:B------:R-:W0:Y:S01]  /*1d00*/  SHFL.BFLY PT, R13, R24, 0x1, 0x1f ;  /* 0x0c201f00180d7f89 */ /* 0x000e2200000e0000 */
[----:B------:R-:W-:-:S04]  /*1d10*/  FFMA R20, R23, R27, R20 ;  /* 0x0000001b17147223 */ /* 0x000fc80000000014 */
[----:B------:R-:W-:Y:S01]  /*1d20*/  @!P2 FMUL R12, R12, 16777216 ;  /* 0x4b8000000c0ca820 */ /* 0x000fe20000400000 */
[----:B------:R-:W2:Y:S05]  /*1d30*/  SHFL.BFLY PT, R15, R20, 0x1, 0x1f ;  /* 0x0c201f00140f7f89 */ /* 0x000eaa00000e0000 */
[----:B------:R-:W3:Y:S01]  /*1d40*/  MUFU.RCP R12, R12 ;  /* 0x0000000c000c7308 */ /* 0x000ee20000001000 */
[----:B------:R-:W-:-:S05]  /*1d50*/  FSEL R19, R16, R21, P1 ;  /* 0x0000001510137208 */ /* 0x000fca0000800000 */
[----:B------:R-:W-:Y:S01]  /*1d60*/  @!P2 FMUL R19, R19, 16777216 ;  /* 0x4b8000001313a820 */ /* 0x000fe20000400000 */
[----:B-1----:R-:W-:Y:S01]  /*1d70*/  @!P0 STG.E.128 desc[UR6][R6.64+0x6000], R8 ;  /* 0x0060000806008986 */ /* 0x002fe2000c101d06 */
[----:B0-----:R-:W-:Y:S02]  /*1d80*/  FADD R13, -R24, R13 ;  /* 0x0000000d180d7221 */ /* 0x001fe40000000100 */
[----:B---3--:R-:W-:Y:S01]  /*1d90*/  FMUL R19, R12, R19 ;  /* 0x000000130c137220 */ /* 0x008fe20000400000 */
[----:B------:R-:W-:Y:S01]  /*1da0*/  BAR.SYNC.DEFER_BLOCKING 0x0 ;  /* 0x0000000000007b1d */ /* 0x000fe20000010000 */
[----:B------:R-:W-:Y:S01]  /*1db0*/  FSETP.NEU.AND P1, PT, R22, RZ, PT ;  /* 0x000000ff1600720b */ /* 0x000fe20003f2d000 */
[----:B------:R-:W-:Y:S01]  /*1dc0*/  FMUL R14, R13, R13 ;  /* 0x0000000d0d0e7220 */ /* 0x000fe20000400000 */
[----:B------:R-:W-:Y:S01]  /*1dd0*/  LOP3.LUT P2, RZ, R17, 0x1f, RZ, 0xc0, !PT ;  /* 0x0000001f11ff7812 */ /* 0x000fe2000784c0ff */
[----:B--2---:R-:W-:Y:S01]  /*1de0*/  FADD R20, R20, R15 ;  /* 0x0000000f14147221 */ /* 0x004fe20000000000 */
[----:B------:R-:W-:Y:S01]  /*1df0*/  FSEL R19, R19, RZ, P1 ;  /* 0x000000ff13137208 */ /* 0x000fe20000800000 */
[----:B------:R-:W-:Y:S01]  /*1e00*/  FMUL R14, R21, R14 ;  /* 0x0000000e150e7220 */ /* 0x000fe20000400000 */
[----:B------:R-:W-:-:S03]  /*1e10*/  SHF.R.U32.HI R16, RZ, 0x3, R17 ;  /* 0x00000003ff107819 */ /* 0x000fc60000011611 */
[----:B------:R-:W-:Y:S01]  /*1e20*/  FFMA R24, R13, R19, R24 ;  /* 0x000000130d187223 */ /* 0x000fe20000000018 */
[----:B------:R-:W-:Y:S01]  /*1e30*/  LOP3.LUT R15, R16, 0x3c, RZ, 0xc0, !PT ;  /* 0x0000003c100f7812 */ /* 0x000fe200078ec0ff */
[----:B------:R-:W-:-:S04]  /*1e40*/  FFMA R14, R19, R14, R20 ;  /* 0x0000000e130e7223 */ /* 0x000fc80000000014 */
[----:B------:R-:W-:Y:S04]  /*1e50*/  @!P2 STS [R15+UR4+0x80], R22 ;  /* 0x000080160f00a988 */ /* 0x000fe80008000804 */
[----:B------:R-:W-:Y:S04]  /*1e60*/  @!P2 STS [R15+UR4], R24 ;  /* 0x000000180f00a988 */ /* 0x000fe80008000804 */
[----:B------:R-:W-:Y:S01]  /*1e70*/  @!P2 STS [R15+UR4+0x40], R14 ;  /* 0x0000400e0f00a988 */ /* 0x000fe20008000804 */
[----:B------:R-:W-:Y:S01]  /*1e80*/  BAR.SYNC.DEFER_BLOCKING 0x0 ;  /* 0x0000000000007b1d */ /* 0x000fe20000010000 */
[----:B------:R-:W-:-:S13]  /*1e90*/  ISETP.GE.AND P3, PT, R17, 0x10, PT ;  /* 0x000000101100780c */ /* 0x000fda0003f66270 */
[----:B------:R-:W0:Y:S04]  /*1ea0*/  @!P3 LDS R4, [R18+UR4+0x80] ;  /* 0x000080041204b984 */ /* 0x000e280008000800 */
[----:B------:R-:W1:Y:S04]  /*1eb0*/  @!P3 LDS R5, [R18+UR4] ;  /* 0x000000041205b984 */ /* 0x000e680008000800 */
[----:B------:R-:W-:Y:S04]  /*1ec0*/  @!P3 LDS R3, [R18+UR4+0x40] ;  /* 0x000040041203b984 */ /* 0x000fe80008000800 */
[----:B0-----:R-:W0:Y:S04]  /*1ed0*/  SHFL.BFLY PT, R13, R4, 0x8, 0x1f ;  /* 0x0d001f00040d7f89 */ /* 0x001e2800000e0000 */
[----:B-1----:R-:W-:Y:S01]  /*1ee0*/  SHFL.BFLY PT, R8, R5, 0x8, 0x1f ;  /* 0x0d001f0005087f89 */ /* 0x002fe200000e0000 */
[----:B0-----:R-:W-:-:S05]  /*1ef0*/  FADD R12, R4, R13 ;  /* 0x0000000d040c7221 */ /* 0x001fca0000000000 */
[C---:B------:R-:W-:Y:S01]  /*1f00*/  FSETP.GEU.AND P2, PT, |R12|.reuse, 1.175494350822287508e-38, PT ;  /* 0x008000000c00780b */ /* 0x040fe20003f4e200 */
[C---:B------:R-:W-:Y:S01]  /*1f10*/  FMUL R9, R12.reuse, 0.25 ;  /* 0x3e8000000c097820 */ /* 0x040fe20000400000 */
[----:B------:R-:W-:Y:S01]  /*1f20*/  FSETP.GT.AND P1, PT, |R12|, 8.50705917302346158658e+37, PT ;  /* 0x7e8000000c00780b */ /* 0x000fe20003f24200 */
[----:B------:R-:W0:Y:S03]  /*1f30*/  SHFL.BFLY PT, R7, R12, 0x4, 0x1f ;  /* 0x0c801f000c077f89 */ /* 0x000e2600000e0000 */
[----:B------:R-:W-:-:S07]  /*1f40*/  FSEL R9, R9, R12, P1 ;  /* 0x0000000c09097208 */ /* 0x000fce0000800000 */
[----:B------:R-:W-:-:S04]  /*1f50*/  @!P2 FMUL R9, R9, 16777216 ;  /* 0x4b8000000909a820 */ /* 0x000fc80000400000 */
[----:B------:R-:W1:Y:S01]  /*1f60*/  MUFU.RCP R14, R9 ;  /* 0x00000009000e7308 */ /* 0x000e620000001000 */
[----:B------:R-:W2:Y:S01]  /*1f70*/  SHFL.BFLY PT, R10, R3, 0x8, 0x1f ;  /* 0x0d001f00030a7f89 */ /* 0x000ea200000e0000 */
[----:B------:R-:W-:-:S04]  /*1f80*/  @P1 FMUL R13, R13, 0.25 ;  /* 0x3e8000000d0d1820 */ /* 0x000fc80000400000 */
[----:B------:R-:W-:Y:S01]  /*1f90*/  @!P2 FMUL R13, R13, 16777216 ;  /* 0x4b8000000d0da820 */ /* 0x000fe20000400000 */
[C---:B0-----:R-:W-:Y:S01]  /*1fa0*/  FADD R6, R12.reuse, R7 ;  /* 0x000000070c067221 */ /* 0x041fe20000000000 */
[----:B------:R-:W-:Y:S02]  /*1fb0*/  FSETP.NEU.AND P2, PT, R12, RZ, PT ;  /* 0x000000ff0c00720b */ /* 0x000fe40003f4d000 */
[----:B-1----:R-:W-:Y:S02]  /*1fc0*/  FMUL R14, R14, R13 ;  /* 0x0000000d0e0e7220 */ /* 0x002fe40000400000 */
[C---:B------:R-:W-:Y:S01]  /*1fd0*/  FSETP.GEU.AND P3, PT, |R6|.reuse, 1.175494350822287508e-38, PT ;  /* 0x008000000600780b */ /* 0x040fe20003f6e200 */
[----:B------:R-:W0:Y:S01]  /*1fe0*/  SHFL.BFLY PT, R9, R6, 0x2, 0x1f ;  /* 0x0c401f0006097f89 */ /* 0x000e2200000e0000 */
[C---:B------:R-:W-:Y:S01]  /*1ff0*/  FMUL R13, R6.reuse, 0.25 ;  /* 0x3e800000060d7820 */ /* 0x040fe20000400000 */
[----:B------:R-:W-:Y:S01]  /*2000*/  FSETP.GT.AND P1, PT, |R6|, 8.50705917302346158658e+37, PT ;  /* 0x7e8000000600780b */ /* 0x000fe20003f24200 */
[----:B------:R-:W-:Y:S01]  /*2010*/  FADD R8, -R5, R8 ;  /* 0x0000000805087221 */ /* 0x000fe20000000100 */
[----:B------:R-:W-:-:S02]  /*2020*/  FSEL R14, R14, RZ, P2 ;  /* 0x000000ff0e0e7208 */ /* 0x000fc40001000000 */
[----:B------:R-:W-:Y:S01]  /*2030*/  FSEL R13, R13, R6, P1 ;  /* 0x000000060d0d7208 */ /* 0x000fe20000800000 */
[C---:B------:R-:W-:Y:S02]  /*2040*/  FMUL R11, R8.reuse, R8 ;  /* 0x00000008080b7220 */ /* 0x040fe40000400000 */
[----:B------:R-:W-:Y:S01]  /*2050*/  FFMA R5, R8, R14, R5 ;  /* 0x0000000e08057223 */ /* 0x000fe20000000005 */
[----:B--2---:R-:W-:Y:S01]  /*2060*/  FADD R3, R3, R10 ;  /* 0x0000000a03037221 */ /* 0x004fe20000000000 */
[----:B------:R-:W-:Y:S01]  /*2070*/  FMUL R11, R4, R11 ;  /* 0x0000000b040b7220 */ /* 0x000fe20000400000 */
[----:B------:R-:W-:Y:S02]  /*2080*/  @!P3 FMUL R13, R13, 16777216 ;  /* 0x4b8000000d0db820 */ /* 0x000fe40000400000 */
[----:B------:R-:W1:Y:S01]  /*2090*/  SHFL.BFLY PT, R4, R5, 0x4, 0x1f ;  /* 0x0c801f0005047f89 */ /* 0x000e6200000e0000 */
[----:B------:R-:W-:Y:S01]  /*20a0*/  FFMA R11, R14, R11, R3 ;  /* 0x0000000b0e0b7223 */ /* 0x000fe20000000003 */
[----:B------:R-:W2:Y:S01]  /*20b0*/  MUFU.RCP R10, R13 ;  /* 0x0000000d000a7308 */ /* 0x000ea20000001000 */
[----:B------:R-:W-:-:S03]  /*20c0*/  @P1 FMUL R7, R7, 0.25 ;  /* 0x3e80000007071820 */ /* 0x000fc60000400000 */
[----:B------:R-:W3:Y:S01]  /*20d0*/  SHFL.BFLY PT, R8, R11, 0x4, 0x1f ;  /* 0x0c801f000b087f89 */ /* 0x000ee200000e0000 */
[----:B------:R-:W-:Y:S01]  /*20e0*/  @!P3 FMUL R7, R7, 16777216 ;  /* 0x4b8000000707b820 */ /* 0x000fe20000400000 */
[C---:B0-----:R-:W-:Y:S01]  /*20f0*/  FADD R3, R6.reuse, R9 ;  /* 0x0000000906037221 */ /* 0x041fe20000000000 */
[----:B------:R-:W-:-:S04]  /*2100*/  FSETP.NEU.AND P2, PT, R6, RZ, PT ;  /* 0x000000ff0600720b */ /* 0x000fc80003f4d000 */
[C---:B------:R-:W-:Y:S01]  /*2110*/  FSETP.GEU.AND P3, PT, |R3|.reuse, 1.175494350822287508e-38, PT ;  /* 0x008000000300780b */ /* 0x040fe20003f6e200 */
[----:B--2---:R-:W-:Y:S01]  /*2120*/  FMUL R10, R10, R7 ;  /* 0x000000070a0a7220 */ /* 0x004fe20000400000 */
[C---:B------:R-:W-:Y:S01]  /*2130*/  FMUL R14, R3.reuse, 0.25 ;  /* 0x3e800000030e7820 */ /* 0x040fe20000400000 */
[----:B------:R-:W-:-:S03]  /*2140*/  FSETP.GT.AND P1, PT, |R3|, 8.50705917302346158658e+37, PT ;  /* 0x7e8000000300780b */ /* 0x000fc60003f24200 */
[----:B------:R-:W-:Y:S01]  /*2150*/  FSEL R10, R10, RZ, P2 ;  /* 0x000000ff0a0a7208 */ /* 0x000fe20001000000 */
[----:B-1----:R-:W-:Y:S01]  /*2160*/  FADD R4, -R5, R4 ;  /* 0x0000000405047221 */ /* 0x002fe20000000100 */
[----:B------:R-:W-:-:S03]  /*2170*/  FSEL R14, R14, R3, P1 ;  /* 0x000000030e0e7208 */ /* 0x000fc60000800000 */
[C---:B------:R-:W-:Y:S01]  /*2180*/  FMUL R13, R4.reuse, R4 ;  /* 0x00000004040d7220 */ /* 0x040fe20000400000 */
[----:B------:R-:W-:Y:S01]  /*2190*/  FFMA R7, R4, R10, R5 ;  /* 0x0000000a04077223 */ /* 0x000fe20000000005 */
[----:B------:R-:W-:Y:S01]  /*21a0*/  @!P3 FMUL R14, R14, 16777216 ;  /* 0x4b8000000e0eb820 */ /* 0x000fe20000400000 */
[----:B------:R-:W0:Y:S01]  /*21b0*/  SHFL.BFLY PT, R4, R3, 0x1, 0x1f ;  /* 0x0c201f0003047f89 */ /* 0x000e2200000e0000 */
[----:B---3--:R-:W-:Y:S01]  /*21c0*/  FADD R11, R11, R8 ;  /* 0x000000080b0b7221 */ /* 0x008fe20000000000 */
[----:B------:R-:W-:Y:S02]  /*21d0*/  FMUL R13, R12, R13 ;  /* 0x0000000d0c0d7220 */ /* 0x000fe40000400000 */
[----:B------:R-:W1:Y:S01]  /*21e0*/  SHFL.BFLY PT, R8, R7, 0x2, 0x1f ;  /* 0x0c401f0007087f89 */ /* 0x000e6200000e0000 */
[----:B------:R-:W2:Y:S01]  /*21f0*/  MUFU.RCP R14, R14 ;  /* 0x0000000e000e7308 */ /* 0x000ea20000001000 */
[----:B------:R-:W-:Y:S01]  /*2200*/  FFMA R11, R10, R13, R11 ;  /* 0x0000000d0a0b7223 */ /* 0x000fe2000000000b */
[----:B------:R-:W-:-:S04]  /*2210*/  @P1 FMUL R9, R9, 0.25 ;  /* 0x3e80000009091820 */ /* 0x000fc80000400000 */
[----:B------:R-:W3:Y:S01]  /*2220*/  SHFL.BFLY PT, R10, R11, 0x2, 0x1f ;  /* 0x0c401f000b0a7f89 */ /* 0x000ee200000e0000 */
[----:B------:R-:W-:Y:S01]  /*2230*/  @!P3 FMUL R9, R9, 16777216 ;  /* 0x4b8000000909b820 */ /* 0x000fe20000400000 */
[----:B------:R-:W-:-:S03]  /*2240*/  FSETP.NEU.AND P1, PT, R3, RZ, PT ;  /* 0x000000ff0300720b */ /* 0x000fc60003f2d000 */
[----:B--2---:R-:W-:Y:S01]  /*2250*/  FMUL R9, R14, R9 ;  /* 0x000000090e097220 */ /* 0x004fe20000400000 */
[----:B0-----:R-:W-:-:S04]  /*2260*/  FADD R5, R3, R4 ;  /* 0x0000000403057221 */ /* 0x001fc80000000000 */
[----:B------:R-:W-:Y:S01]  /*2270*/  FSEL R9, R9, RZ, P1 ;  /* 0x000000ff09097208 */ /* 0x000fe20000800000 */
[----:B-1----:R-:W-:Y:S01]  /*2280*/  FADD R8, -R7, R8 ;  /* 0x0000000807087221 */ /* 0x002fe20000000100 */
[----:B------:R-:W-:-:S03]  /*2290*/  FSETP.GEU.AND P2, PT, |R5|, 1.175494350822287508e-38, PT ;  /* 0x008000000500780b */ /* 0x000fc60003f4e200 */
[C---:B------:R-:W-:Y:S01]  /*22a0*/  FFMA R7, R8.reuse, R9, R7 ;  /* 0x0000000908077223 */ /* 0x040fe20000000007 */
[----:B------:R-:W-:Y:S01]  /*22b0*/  FMUL R13, R8, R8 ;  /* 0x00000008080d7220 */ /* 0x000fe20000400000 */
[C---:B------:R-:W-:Y:S01]  /*22c0*/  FMUL R8, R5.reuse, 0.25 ;  /* 0x3e80000005087820 */ /* 0x040fe20000400000 */
[----:B------:R-:W-:Y:S01]  /*22d0*/  FSETP.GT.AND P1, PT, |R5|, 8.50705917302346158658e+37, PT ;  /* 0x7e8000000500780b */ /* 0x000fe20003f24200 */
[----:B---3--:R-:W-:Y:S01]  /*22e0*/  FADD R10, R11, R10 ;  /* 0x0000000a0b0a7221 */ /* 0x008fe20000000000 */
[----:B------:R-:W-:Y:S02]  /*22f0*/  FMUL R13, R6, R13 ;  /* 0x0000000d060d7220 */ /* 0x000fe40000400000 */
[----:B------:R-:W0:Y:S01]  /*2300*/  SHFL.BFLY PT, R6, R7, 0x1, 0x1f ;  /* 0x0c201f0007067f89 */ /* 0x000e2200000e0000 */
[----:B------:R-:W-:Y:S01]  /*2310*/  FSEL R8, R8, R5, P1 ;  /* 0x0000000508087208 */ /* 0x000fe20000800000 */
[----:B------:R-:W-:-:S04]  /*2320*/  FFMA R10, R9, R13, R10 ;  /* 0x0000000d090a7223 */ /* 0x000fc8000000000a */
[----:B------:R-:W-:Y:S01]  /*2330*/  @!P2 FMUL R8, R8, 16777216 ;  /* 0x4b8000000808a820 */ /* 0x000fe20000400000 */
[----:B------:R-:W1:Y:S03]  /*2340*/  SHFL.BFLY PT, R9, R10, 0x1, 0x1f ;  /* 0x0c201f000a097f89 */ /* 0x000e6600000e0000 */
[----:B------:R-:W2:Y:S01]  /*2350*/  MUFU.RCP R11, R8 ;  /* 0x00000008000b7308 */ /* 0x000ea20000001000 */
[----:B------:R-:W-:Y:S01]  /*2360*/  @P1 FMUL R4, R4, 0.25 ;  /* 0x3e80000004041820 */ /* 0x000fe20000400000 */
[----:B------:R-:W-:-:S03]  /*2370*/  LOP3.LUT P1, RZ, R17, 0xf, RZ, 0xc0, !PT ;  /* 0x0000000f11ff7812 */ /* 0x000fc6000782c0ff */
[----:B------:R-:W-:Y:S01]  /*2380*/  @!P2 FMUL R4, R4, 16777216 ;  /* 0x4b8000000404a820 */ /* 0x000fe20000400000 */
[----:B------:R-:W-:Y:S02]  /*2390*/  FSETP.NEU.AND P2, PT, R5, RZ, PT ;  /* 0x000000ff0500720b */ /* 0x000fe40003f4d000 */
[----:B------:R-:W-:Y:S01]  /*23a0*/  ISETP.LT.AND P1, PT, R17, 0x10, !P1 ;  /* 0x000000101100780c */ /* 0x000fe20004f21270 */
[----:B0-----:R-:W-:Y:S01]  /*23b0*/  FADD R6, -R7, R6 ;  /* 0x0000000607067221 */ /* 0x001fe20000000100 */
[----:B--2---:R-:W-:-:S03]  /*23c0*/  FMUL R11, R11, R4 ;  /* 0x000000040b0b7220 */ /* 0x004fc60000400000 */
[----:B------:R-:W-:Y:S02]  /*23d0*/  FMUL R4, R6, R6 ;  /* 0x0000000606047220 */ /* 0x000fe40000400000 */
[----:B------:R-:W-:Y:S01]  /*23e0*/  FSEL R11, R11, RZ, P2 ;  /* 0x000000ff0b0b7208 */ /* 0x000fe20001000000 */
[----:B-1----:R-:W-:Y:S01]  /*23f0*/  FADD R10, R10, R9 ;  /* 0x000000090a0a7221 */ /* 0x002fe20000000000 */
[----:B------:R-:W-:-:S04]  /*2400*/  FMUL R4, R3, R4 ;  /* 0x0000000403047220 */ /* 0x000fc80000400000 */
[----:B------:R-:W-:Y:S01]  /*2410*/  @P1 STS [R18+UR4+0x80], R5 ;  /* 0x0000800512001988 */ /* 0x000fe20008000804 */
[----:B------:R-:W0:Y:S01]  /*2420*/  LDC.64 R8, c[0x0][0x228] ;  /* 0x00008a00ff087b82 */ /* 0x000e220000000a00 */
[----:B------:R-:W-:Y:S01]  /*2430*/  FFMA R13, R6, R11, R7 ;  /* 0x0000000b060d7223 */ /* 0x000fe20000000007 */
[----:B------:R-:W-:-:S04]  /*2440*/  FFMA R11, R11, R4, R10 ;  /* 0x000000040b0b7223 */ /* 0x000fc8000000000a */
[----:B------:R-:W-:Y:S02]  /*2450*/  @P1 STS [R18+UR4], R13 ;  /* 0x0000000d12001988 */ /* 0x000fe40008000804 */
[----:B------:R-:W1:Y:S02]  /*2460*/  LDC.64 R6, c[0x0][0x220] ;  /* 0x00008800ff067b82 */ /* 0x000e640000000a00 */
[----:B------:R-:W-:Y:S06]  /*2470*/  @P1 STS [R18+UR4+0x40], R11 ;  /* 0x0000400b12001988 */ /* 0x000fec0008000804 */
[----:B------:R-:W-:Y:S06]  /*2480*/  BAR.SYNC.DEFER_BLOCKING 0x0 ;  /* 0x0000000000007b1d */ /* 0x000fec0000010000 */
[----:B------:R-:W2:Y:S04]  /*2490*/  LDS R15, [UR4] ;  /* 0x00000004ff0f7984 */ /* 0x000ea80008000800 */
[----:B------:R-:W3:Y:S01]  /*24a0*/  LDS R17, [UR4+0x40] ;  /* 0x00004004ff117984 */ /* 0x000ee20008000800 */
[----:B------:R-:W-:Y:S01]  /*24b0*/  ISETP.EQ.AND P0, PT, R2, RZ, !P0 ;  /* 0x000000ff0200720c */ /* 0x000fe20004702270 */
[----:B-1----:R-:W-:-:S04]  /*24c0*/  IMAD.WIDE R2, R0, 0x4, R6 ;  /* 0x0000000400027825 */ /* 0x002fc800078e0206 */
[----:B0-----:R-:W-:-:S08]  /*24d0*/  IMAD.WIDE R6, R0, 0x4, R8 ;  /* 0x0000000400067825 */ /* 0x001fd000078e0208 */
[----:B--2---:R0:W-:Y:S04]  /*24e0*/  @P0 STG.E desc[UR6][R2.64], R15 ;  /* 0x0000000f02000986 */ /* 0x0041e8000c101906 */
[----:B---3--:R0:W-:Y:S02]  /*24f0*/  @P0 STG.E desc[UR6][R6.64], R17 ;  /* 0x0000001106000986 */ /* 0x0081e4000c101906 */
[----:B0-----:R-:W-:Y:S05]  /*2500*/  @!P0 EXIT ;  /* 0x000000000000894d */ /* 0x001fea0003800000 */
[----:B------:R-:W1:Y:S01]  /*2510*/  LDS R5, [UR4+0x80] ;  /* 0x00008004ff057984 */ /* 0x000e620008000800 */
[----:B0-----:R-:W0:Y:S02]  /*2520*/  LDC.64 R2, c[0x0][0x230] ;  /* 0x00008c00ff027b82 */ /* 0x001e240000000a00 */
[----:B0-----:R-:W-:-:S05]  /*2530*/  IMAD.WIDE R2, R0, 0x4, R2 ;  /* 0x0000000400027825 */ /* 0x001fca00078e0202 */
[----:B-1----:R-:W-:Y:S01]  /*2540*/  STG.E desc[UR6][R2.64], R5 ;  /* 0x0000000502007986 */ /* 0x002fe2000c101906 */
[----:B------:R-:W-:Y:S05]  /*2550*/  EXIT ;  /* 0x000000000000794d */ /* 0x000fea0003800000 */
.L_x_0:
[----:B------:R-:W-:-:S00]  /*2560*/  BRA `(.L_x_0) ;  /* 0xfffffffc00fc7947 */ /* 0x000fc0000383ffff */
[----:B------:R-:W-:-:S00]  /*2570*/  NOP ;  /* 0x0000000000007918 */ /* 0x000fc00000000000 */
        /* <DEDUP_REMOVED lines=8> */
.L_x_1:


//--------------------- .nv.shared.triton_red_fused_convolution_native_group_norm_20 --------------------------
	.section	.nv.shared.triton_red_fused_convolution_native_group_norm_20,"aw",@nobits
	.sectionflags	@""
	.align	16
	.zero		1024


//--------------------- .nv.constant0.triton_red_fused_convolution_native_group_norm_20 --------------------------
	.section	.nv.constant0.triton_red_fused_convolution_native_group_norm_20,"a",@progbits
	.sectionflags	@""
	.align	4
.nv.constant0.triton_red_fused_convolution_native_group_norm_20:
	.zero		576
